	.target	sm_90a

	.elftype	@"ET_EXEC"


//--------------------- .note.nv.tkinfo           --------------------------
	.section	.note.nv.tkinfo,"",@"SHT_NOTE"
	.sectionflags	@"SHF_NOTE_NV_TKINFO"
	.tkinfo
        /*0018*/ 	.word	0x00000002
        /*0030*/ 	.string	""
        /*0030*/ 	.string	"ptxas"
        /*0030*/ 	.string	"Cuda compilation tools, release 13.0, V13.0.88"
        /*0030*/ 	.string	"Build cuda_13.0.r13.0/compiler.36424714_0"
        /*0030*/ 	.string	"-arch sm_90a -m 64 "



//--------------------- .note.nv.cuinfo           --------------------------
	.section	.note.nv.cuinfo,"",@"SHT_NOTE"
	.sectionflags	@"SHF_NOTE_NV_CUINFO"
        /*0018*/ 	.short	0x0002
        /*001a*/ 	.short	0x005a
        /*001c*/ 	.short	0x0082
	.zero		2


//--------------------- .nv.info                  --------------------------
	.section	.nv.info,"",@"SHT_CUDA_INFO"
	.align	4


	//----- nvinfo : EIATTR_REGCOUNT
	.align		4
        /*0000*/ 	.byte	0x04, 0x2f
        /*0002*/ 	.short	(.L_12 - .L_11)
	.align		4
.L_11:
        /*0004*/ 	.word	index@(_ZN7cutlass13device_kernelINS_4gemm6kernel13GemmUniversalIN4cute5tupleIJiiiiEEENS1_10collective13CollectiveMmaINS1_37MainloopSm90TmaGmmaWarpSpecializedFP8ILi12ENS5_IJNS4_1CILi1EEESB_SB_EEENS1_32KernelTmaWarpSpecializedPingpongEEENS5_IJNSA_ILi64EEENSA_ILi8EEENSA_ILi256EEEEEENS_12float_e4m3_tENS5_IJlSB_lEEESJ_SK_NS4_8TiledMMAINS4_8MMA_AtomIJNS4_4SM904GMMA29MMA_64x8x32_F32E4M3E4M3_SS_TNILNSO_7ScaleInE1ELSQ_1EEEEEENS4_6LayoutISC_NS5_IJNSA_ILi0EEESU_SU_EEEEENS5_IJNS4_10UnderscoreESX_SX_EEEEENS4_13SM90_TMA_LOADENS4_14ComposedLayoutINS4_7SwizzleILi3ELi4ELi3EEENS4_18smem_ptr_flag_bitsILi8EEENST_INS5_IJSG_NSA_ILi128EEEEEENS5_IJS16_SB_EEEEEEEvNS4_8identityES10_S1A_vS1B_EENS_8epilogue10collective6detail29Sm90TmaWarpSpecializedAdapterINS1E_15DefaultEpilogueISJ_SK_SK_NS1D_6thread17LinearCombinationISJ_Li1EffLNS1I_9ScaleType4KindE0ELNS_15FloatRoundStyleE2ESJ_EENS1_15EpilogueDefaultEEEEEvvEEEEvNT_6ParamsE)
        /*0008*/ 	.word	0x000000a8


	//----- nvinfo : EIATTR_FRAME_SIZE
	.align		4
.L_12:
        /*000c*/ 	.byte	0x04, 0x11
        /*000e*/ 	.short	(.L_14 - .L_13)
	.align		4
.L_13:
        /*0010*/ 	.word	index@(_ZN7cutlass13device_kernelINS_4gemm6kernel13GemmUniversalIN4cute5tupleIJiiiiEEENS1_10collective13CollectiveMmaINS1_37MainloopSm90TmaGmmaWarpSpecializedFP8ILi12ENS5_IJNS4_1CILi1EEESB_SB_EEENS1_32KernelTmaWarpSpecializedPingpongEEENS5_IJNSA_ILi64EEENSA_ILi8EEENSA_ILi256EEEEEENS_12float_e4m3_tENS5_IJlSB_lEEESJ_SK_NS4_8TiledMMAINS4_8MMA_AtomIJNS4_4SM904GMMA29MMA_64x8x32_F32E4M3E4M3_SS_TNILNSO_7ScaleInE1ELSQ_1EEEEEENS4_6LayoutISC_NS5_IJNSA_ILi0EEESU_SU_EEEEENS5_IJNS4_10UnderscoreESX_SX_EEEEENS4_13SM90_TMA_LOADENS4_14ComposedLayoutINS4_7SwizzleILi3ELi4ELi3EEENS4_18smem_ptr_flag_bitsILi8EEENST_INS5_IJSG_NSA_ILi128EEEEEENS5_IJS16_SB_EEEEEEEvNS4_8identityES10_S1A_vS1B_EENS_8epilogue10collective6detail29Sm90TmaWarpSpecializedAdapterINS1E_15DefaultEpilogueISJ_SK_SK_NS1D_6thread17LinearCombinationISJ_Li1EffLNS1I_9ScaleType4KindE0ELNS_15FloatRoundStyleE2ESJ_EENS1_15EpilogueDefaultEEEEEvvEEEEvNT_6ParamsE)
        /*0014*/ 	.word	0x00000000


	//----- nvinfo : EIATTR_MIN_STACK_SIZE
	.align		4
.L_14:
        /*0018*/ 	.byte	0x04, 0x12
        /*001a*/ 	.short	(.L_16 - .L_15)
	.align		4
.L_15:
        /*001c*/ 	.word	index@(_ZN7cutlass13device_kernelINS_4gemm6kernel13GemmUniversalIN4cute5tupleIJiiiiEEENS1_10collective13CollectiveMmaINS1_37MainloopSm90TmaGmmaWarpSpecializedFP8ILi12ENS5_IJNS4_1CILi1EEESB_SB_EEENS1_32KernelTmaWarpSpecializedPingpongEEENS5_IJNSA_ILi64EEENSA_ILi8EEENSA_ILi256EEEEEENS_12float_e4m3_tENS5_IJlSB_lEEESJ_SK_NS4_8TiledMMAINS4_8MMA_AtomIJNS4_4SM904GMMA29MMA_64x8x32_F32E4M3E4M3_SS_TNILNSO_7ScaleInE1ELSQ_1EEEEEENS4_6LayoutISC_NS5_IJNSA_ILi0EEESU_SU_EEEEENS5_IJNS4_10UnderscoreESX_SX_EEEEENS4_13SM90_TMA_LOADENS4_14ComposedLayoutINS4_7SwizzleILi3ELi4ELi3EEENS4_18smem_ptr_flag_bitsILi8EEENST_INS5_IJSG_NSA_ILi128EEEEEENS5_IJS16_SB_EEEEEEEvNS4_8identityES10_S1A_vS1B_EENS_8epilogue10collective6detail29Sm90TmaWarpSpecializedAdapterINS1E_15DefaultEpilogueISJ_SK_SK_NS1D_6thread17LinearCombinationISJ_Li1EffLNS1I_9ScaleType4KindE0ELNS_15FloatRoundStyleE2ESJ_EENS1_15EpilogueDefaultEEEEEvvEEEEvNT_6ParamsE)
        /*0020*/ 	.word	0x00000000
.L_16:


//--------------------- .nv.compat                --------------------------
	.section	.nv.compat,"",@"SHT_CUDA_COMPAT_INFO"
	.align	4
        /*0000*/ 	.byte	0x02, 0x09, 0x01, 0x00, 0x02, 0x02, 0x04, 0x00, 0x02, 0x05, 0x05, 0x00, 0x03, 0x07, 0x01, 0x01
        /*0010*/ 	.byte	0x02, 0x03, 0x01, 0x00, 0x02, 0x06, 0x01, 0x00, 0x04, 0x0b, 0x08, 0x00, 0x00, 0x00, 0x00, 0x00
        /*0020*/ 	.byte	0x00, 0x00, 0x00, 0x00


//--------------------- .nv.info._ZN7cutlass13device_kernelINS_4gemm6kernel13GemmUniversalIN4cute5tupleIJiiiiEEENS1_10collective13CollectiveMmaINS1_37MainloopSm90TmaGmmaWarpSpecializedFP8ILi12ENS5_IJNS4_1CILi1EEESB_SB_EEENS1_32KernelTmaWarpSpecializedPingpongEEENS5_IJNSA_ILi64EEENSA_ILi8EEENSA_ILi256EEEEEENS_12float_e4m3_tENS5_IJlSB_lEEESJ_SK_NS4_8TiledMMAINS4_8MMA_AtomIJNS4_4SM904GMMA29MMA_64x8x32_F32E4M3E4M3_SS_TNILNSO_7ScaleInE1ELSQ_1EEEEEENS4_6LayoutISC_NS5_IJNSA_ILi0EEESU_SU_EEEEENS5_IJNS4_10UnderscoreESX_SX_EEEEENS4_13SM90_TMA_LOADENS4_14ComposedLayoutINS4_7SwizzleILi3ELi4ELi3EEENS4_18smem_ptr_flag_bitsILi8EEENST_INS5_IJSG_NSA_ILi128EEEEEENS5_IJS16_SB_EEEEEEEvNS4_8identityES10_S1A_vS1B_EENS_8epilogue10collective6detail29Sm90TmaWarpSpecializedAdapterINS1E_15DefaultEpilogueISJ_SK_SK_NS1D_6thread17LinearCombinationISJ_Li1EffLNS1I_9ScaleType4KindE0ELNS_15FloatRoundStyleE2ESJ_EENS1_15EpilogueDefaultEEEEEvvEEEEvNT_6ParamsE --------------------------
	.section	.nv.info._ZN7cutlass13device_kernelINS_4gemm6kernel13GemmUniversalIN4cute5tupleIJiiiiEEENS1_10collective13CollectiveMmaINS1_37MainloopSm90TmaGmmaWarpSpecializedFP8ILi12ENS5_IJNS4_1CILi1EEESB_SB_EEENS1_32KernelTmaWarpSpecializedPingpongEEENS5_IJNSA_ILi64EEENSA_ILi8EEENSA_ILi256EEEEEENS_12float_e4m3_tENS5_IJlSB_lEEESJ_SK_NS4_8TiledMMAINS4_8MMA_AtomIJNS4_4SM904GMMA29MMA_64x8x32_F32E4M3E4M3_SS_TNILNSO_7ScaleInE1ELSQ_1EEEEEENS4_6LayoutISC_NS5_IJNSA_ILi0EEESU_SU_EEEEENS5_IJNS4_10UnderscoreESX_SX_EEEEENS4_13SM90_TMA_LOADENS4_14ComposedLayoutINS4_7SwizzleILi3ELi4ELi3EEENS4_18smem_ptr_flag_bitsILi8EEENST_INS5_IJSG_NSA_ILi128EEEEEENS5_IJS16_SB_EEEEEEEvNS4_8identityES10_S1A_vS1B_EENS_8epilogue10collective6detail29Sm90TmaWarpSpecializedAdapterINS1E_15DefaultEpilogueISJ_SK_SK_NS1D_6thread17LinearCombinationISJ_Li1EffLNS1I_9ScaleType4KindE0ELNS_15FloatRoundStyleE2ESJ_EENS1_15EpilogueDefaultEEEEEvvEEEEvNT_6ParamsE,"",@"SHT_CUDA_INFO"
	.sectionflags	@""
	.align	4


	//----- nvinfo : EIATTR_CUDA_API_VERSION
	.align		4
        /*0000*/ 	.byte	0x04, 0x37
        /*0002*/ 	.short	(.L_18 - .L_17)
.L_17:
        /*0004*/ 	.word	0x00000082


	//----- nvinfo : EIATTR_KPARAM_INFO
	.align		4
.L_18:
        /*0008*/ 	.byte	0x04, 0x17
        /*000a*/ 	.short	(.L_20 - .L_19)
.L_19:
        /*000c*/ 	.word	0x00000000
        /*0010*/ 	.short	0x0000
        /*0012*/ 	.short	0x0070
        /*0014*/ 	.byte	0x00, 0xf0, 0x01, 0x10


	//----- nvinfo : EIATTR_SPARSE_MMA_MASK
	.align		4
.L_20:
        /*0018*/ 	.byte	0x03, 0x50
        /*001a*/ 	.short	0x0000


	//----- nvinfo : EIATTR_MAXREG_COUNT
	.align		4
        /*001c*/ 	.byte	0x03, 0x1b
        /*001e*/ 	.short	0x00a8


	//----- nvinfo : EIATTR_NUM_BARRIERS
	.align		4
        /*0020*/ 	.byte	0x02, 0x4c
        /*0022*/ 	.byte	0x01
	.zero		1


	//----- nvinfo : EIATTR_MERCURY_ISA_VERSION
	.align		4
        /*0024*/ 	.byte	0x03, 0x5f
        /*0026*/ 	.short	0x0101


	//----- nvinfo : EIATTR_INT_WARP_WIDE_INSTR_OFFSETS
	.align		4
        /*0028*/ 	.byte	0x04, 0x31
        /*002a*/ 	.short	(.L_22 - .L_21)


	//   ....[0]....
.L_21:
        /*002c*/ 	.word	0x00000540


	//   ....[1]....
        /*0030*/ 	.word	0x00000560


	//   ....[2]....
        /*0034*/ 	.word	0x000005e0


	//   ....[3]....
        /*0038*/ 	.word	0x000005f0


	//   ....[4]....
        /*003c*/ 	.word	0x00000600


	//   ....[5]....
        /*0040*/ 	.word	0x00000620


	//   ....[6]....
        /*0044*/ 	.word	0x00000680


	//   ....[7]....
        /*0048*/ 	.word	0x000006a0


	//----- nvinfo : EIATTR_COOP_GROUP_MASK_REGIDS
	.align		4
.L_22:
        /*004c*/ 	.byte	0x04, 0x29
        /*004e*/ 	.short	(.L_24 - .L_23)


	//   ....[0]....
.L_23:
        /*0050*/ 	.word	0xffffffff


	//   ....[1]....
        /*0054*/ 	.word	0xffffffff


	//   ....[2]....
        /*0058*/ 	.word	0xffffffff


	//   ....[3]....
        /*005c*/ 	.word	0xffffffff


	//   ....[4]....
        /*0060*/ 	.word	0xffffffff


	//   ....[5]....
        /*0064*/ 	.word	0xffffffff


	//----- nvinfo : EIATTR_COOP_GROUP_INSTR_OFFSETS
	.align		4
.L_24:
        /*0068*/ 	.byte	0x04, 0x28
        /*006a*/ 	.short	(.L_26 - .L_25)


	//   ....[0]....
.L_25:
        /*006c*/ 	.word	0x00000060


	//   ....[1]....
        /*0070*/ 	.word	0x00000070


	//   ....[2]....
        /*0074*/ 	.word	0x00000130


	//   ....[3]....
        /*0078*/ 	.word	0x000003f0


	//   ....[4]....
        /*007c*/ 	.word	0x00000430


	//   ....[5]....
        /*0080*/ 	.word	0x00000470


	//----- nvinfo : EIATTR_REG_RECONFIG
	.align		4
.L_26:
        /*0084*/ 	.byte	0x01, 0x54
	.zero		2


	//----- nvinfo : EIATTR_MBARRIER_INSTR_OFFSETS
	.align		4
        /*0088*/ 	.byte	0x04, 0x39
        /*008a*/ 	.short	(.L_28 - .L_27)


	//   ....[0]....
.L_27:
        /*008c*/ 	.word	0x00000250
        /*0090*/ 	.word	0x000000ff
        /*0094*/ 	.word	0x00000000
        /*0098*/ 	.short	0x0100
        /*009a*/ 	.byte	0x08
	.zero		1


	//   ....[1]....
        /*009c*/ 	.word	0x00000260
        /*00a0*/ 	.word	0x000000ff
        /*00a4*/ 	.word	0x00000060
        /*00a8*/ 	.short	0x0100
        /*00aa*/ 	.byte	0x08
	.zero		1


	//   ....[2]....
        /*00ac*/ 	.word	0x00000270
        /*00b0*/ 	.word	0x000000ff
        /*00b4*/ 	.word	0x00000008
        /*00b8*/ 	.short	0x0100
        /*00ba*/ 	.byte	0x08
	.zero		1


	//   ....[3]....
        /*00bc*/ 	.word	0x00000280
        /*00c0*/ 	.word	0x000000ff
        /*00c4*/ 	.word	0x00000068
        /*00c8*/ 	.short	0x0100
        /*00ca*/ 	.byte	0x08
	.zero		1


	//   ....[4]....
        /*00cc*/ 	.word	0x00000290
        /*00d0*/ 	.word	0x000000ff
        /*00d4*/ 	.word	0x00000010
        /*00d8*/ 	.short	0x0100
        /*00da*/ 	.byte	0x08
	.zero		1


	//   ....[5]....
        /*00dc*/ 	.word	0x000002a0
        /*00e0*/ 	.word	0x000000ff
        /*00e4*/ 	.word	0x00000070
        /*00e8*/ 	.short	0x0100
        /*00ea*/ 	.byte	0x08
	.zero		1


	//   ....[6]....
        /*00ec*/ 	.word	0x000002b0
        /*00f0*/ 	.word	0x000000ff
        /*00f4*/ 	.word	0x00000018
        /*00f8*/ 	.short	0x0100
        /*00fa*/ 	.byte	0x08
	.zero		1


	//   ....[7]....
        /*00fc*/ 	.word	0x000002c0
        /*0100*/ 	.word	0x000000ff
        /*0104*/ 	.word	0x00000078
        /*0108*/ 	.short	0x0100
        /*010a*/ 	.byte	0x08
	.zero		1


	//   ....[8]....
        /*010c*/ 	.word	0x000002d0
        /*0110*/ 	.word	0x000000ff
        /*0114*/ 	.word	0x00000020
        /*0118*/ 	.short	0x0100
        /*011a*/ 	.byte	0x08
	.zero		1


	//   ....[9]....
        /*011c*/ 	.word	0x000002e0
        /*0120*/ 	.word	0x000000ff
        /*0124*/ 	.word	0x00000080
        /*0128*/ 	.short	0x0100
        /*012a*/ 	.byte	0x08
	.zero		1


	//   ....[10]....
        /*012c*/ 	.word	0x000002f0
        /*0130*/ 	.word	0x000000ff
        /*0134*/ 	.word	0x00000028
        /*0138*/ 	.short	0x0100
        /*013a*/ 	.byte	0x08
	.zero		1


	//   ....[11]....
        /*013c*/ 	.word	0x00000300
        /*0140*/ 	.word	0x000000ff
        /*0144*/ 	.word	0x00000088
        /*0148*/ 	.short	0x0100
        /*014a*/ 	.byte	0x08
	.zero		1


	//   ....[12]....
        /*014c*/ 	.word	0x00000310
        /*0150*/ 	.word	0x000000ff
        /*0154*/ 	.word	0x00000030
        /*0158*/ 	.short	0x0100
        /*015a*/ 	.byte	0x08
	.zero		1


	//   ....[13]....
        /*015c*/ 	.word	0x00000320
        /*0160*/ 	.word	0x000000ff
        /*0164*/ 	.word	0x00000090
        /*0168*/ 	.short	0x0100
        /*016a*/ 	.byte	0x08
	.zero		1


	//   ....[14]....
        /*016c*/ 	.word	0x00000330
        /*0170*/ 	.word	0x000000ff
        /*0174*/ 	.word	0x00000038
        /*0178*/ 	.short	0x0100
        /*017a*/ 	.byte	0x08
	.zero		1


	//   ....[15]....
        /*017c*/ 	.word	0x00000340
        /*0180*/ 	.word	0x000000ff
        /*0184*/ 	.word	0x00000098
        /*0188*/ 	.short	0x0100
        /*018a*/ 	.byte	0x08
	.zero		1


	//   ....[16]....
        /*018c*/ 	.word	0x00000350
        /*0190*/ 	.word	0x000000ff
        /*0194*/ 	.word	0x00000040
        /*0198*/ 	.short	0x0100
        /*019a*/ 	.byte	0x08
	.zero		1


	//   ....[17]....
        /*019c*/ 	.word	0x00000360
        /*01a0*/ 	.word	0x000000ff
        /*01a4*/ 	.word	0x000000a0
        /*01a8*/ 	.short	0x0100
        /*01aa*/ 	.byte	0x08
	.zero		1


	//   ....[18]....
        /*01ac*/ 	.word	0x00000370
        /*01b0*/ 	.word	0x000000ff
        /*01b4*/ 	.word	0x00000048
        /*01b8*/ 	.short	0x0100
        /*01ba*/ 	.byte	0x08
	.zero		1


	//   ....[19]....
        /*01bc*/ 	.word	0x00000380
        /*01c0*/ 	.word	0x000000ff
        /*01c4*/ 	.word	0x000000a8
        /*01c8*/ 	.short	0x0100
        /*01ca*/ 	.byte	0x08
	.zero		1


	//   ....[20]....
        /*01cc*/ 	.word	0x00000390
        /*01d0*/ 	.word	0x000000ff
        /*01d4*/ 	.word	0x00000050
        /*01d8*/ 	.short	0x0100
        /*01da*/ 	.byte	0x08
	.zero		1


	//   ....[21]....
        /*01dc*/ 	.word	0x000003a0
        /*01e0*/ 	.word	0x000000ff
        /*01e4*/ 	.word	0x000000b0
        /*01e8*/ 	.short	0x0100
        /*01ea*/ 	.byte	0x08
	.zero		1


	//   ....[22]....
        /*01ec*/ 	.word	0x000003b0
        /*01f0*/ 	.word	0x000000ff
        /*01f4*/ 	.word	0x00000058
        /*01f8*/ 	.short	0x0100
        /*01fa*/ 	.byte	0x08
	.zero		1


	//   ....[23]....
        /*01fc*/ 	.word	0x000003c0
        /*0200*/ 	.word	0x000000ff
        /*0204*/ 	.word	0x000000b8
        /*0208*/ 	.short	0x0100
        /*020a*/ 	.byte	0x08
	.zero		1


	//   ....[24]....
        /*020c*/ 	.word	0x000006e0
        /*0210*/ 	.word	0x000000ff
        /*0214*/ 	.word	0x000000f0
        /*0218*/ 	.short	0x0100
        /*021a*/ 	.byte	0x08
	.zero		1


	//   ....[25]....
        /*021c*/ 	.word	0x00000750
        /*0220*/ 	.word	0x000000ff
        /*0224*/ 	.word	0x000000f8
        /*0228*/ 	.short	0x0100
        /*022a*/ 	.byte	0x08
	.zero		1


	//   ....[26]....
        /*022c*/ 	.word	0x00000770
        /*0230*/ 	.word	0x000000ff
        /*0234*/ 	.word	0x000000d0
        /*0238*/ 	.short	0x0100
        /*023a*/ 	.byte	0x09
	.zero		1


	//   ....[27]....
        /*023c*/ 	.word	0x00000780
        /*0240*/ 	.word	0x000000ff
        /*0244*/ 	.word	0x000000d8
        /*0248*/ 	.short	0x0100
        /*024a*/ 	.byte	0x09
	.zero		1


	//   ....[28]....
        /*024c*/ 	.word	0x00000790
        /*0250*/ 	.word	0x000000ff
        /*0254*/ 	.word	0x000000e0
        /*0258*/ 	.short	0x0100
        /*025a*/ 	.byte	0x09
	.zero		1


	//   ....[29]....
        /*025c*/ 	.word	0x000007a0
        /*0260*/ 	.word	0x000000ff
        /*0264*/ 	.word	0x000000e8
        /*0268*/ 	.short	0x0100
        /*026a*/ 	.byte	0x09
	.zero		1


	//   ....[30]....
        /*026c*/ 	.word	0x000015b0
        /*0270*/ 	.word	0x000000ff
        /*0274*/ 	.word	0xfffffff8
        /*0278*/ 	.short	0x010a
        /*027a*/ 	.byte	0x11
	.zero		1


	//   ....[31]....
        /*027c*/ 	.word	0x000016d0
        /*0280*/ 	.word	0x000000ff
        /*0284*/ 	.word	0x00000000
        /*0288*/ 	.short	0x010a
        /*028a*/ 	.byte	0x08
	.zero		1


	//   ....[32]....
        /*028c*/ 	.word	0x00001710
        /*0290*/ 	.word	0x000000ff
        /*0294*/ 	.word	0x00000000
        /*0298*/ 	.short	0x010a
        /*029a*/ 	.byte	0x08
	.zero		1


	//   ....[33]....
        /*029c*/ 	.word	0x00001bf0
        /*02a0*/ 	.word	0x000000ff
        /*02a4*/ 	.word	0x00000000
        /*02a8*/ 	.short	0x010a
        /*02aa*/ 	.byte	0x0a
	.zero		1


	//   ....[34]....
        /*02ac*/ 	.word	0x00001c30
        /*02b0*/ 	.word	0x000000ff
        /*02b4*/ 	.word	0x00000000
        /*02b8*/ 	.short	0x010a
        /*02ba*/ 	.byte	0x0a
	.zero		1


	//   ....[35]....
        /*02bc*/ 	.word	0x00002050
        /*02c0*/ 	.word	0x000000ff
        /*02c4*/ 	.word	0x00000000
        /*02c8*/ 	.short	0x0101
        /*02ca*/ 	.byte	0x09
	.zero		1


	//   ....[36]....
        /*02cc*/ 	.word	0x00002200
        /*02d0*/ 	.word	0x0000000d
        /*02d4*/ 	.word	0x00000000
        /*02d8*/ 	.short	0x0101
        /*02da*/ 	.byte	0x0f
	.zero		1


	//   ....[37]....
        /*02dc*/ 	.word	0x000022e0
        /*02e0*/ 	.word	0x000000ff
        /*02e4*/ 	.word	0x00000000
        /*02e8*/ 	.short	0x0101
        /*02ea*/ 	.byte	0x0a
	.zero		1


	//   ....[38]....
        /*02ec*/ 	.word	0x00002390
        /*02f0*/ 	.word	0x000000ff
        /*02f4*/ 	.word	0x00000008
        /*02f8*/ 	.short	0x010a
        /*02fa*/ 	.byte	0x11
	.zero		1


	//   ....[39]....
        /*02fc*/ 	.word	0x00002c70
        /*0300*/ 	.word	0x0000000c
        /*0304*/ 	.word	0x00000000
        /*0308*/ 	.short	0x0101
        /*030a*/ 	.byte	0x0f
	.zero		1


	//   ....[40]....
        /*030c*/ 	.word	0x000035b0
        /*0310*/ 	.word	0x00000012
        /*0314*/ 	.word	0x00000060
        /*0318*/ 	.short	0x010a
        /*031a*/ 	.byte	0x3f
	.zero		1


	//   ....[41]....
        /*031c*/ 	.word	0x000039f0
        /*0320*/ 	.word	0x00000005
        /*0324*/ 	.word	0x000000f8
        /*0328*/ 	.short	0x0101
        /*032a*/ 	.byte	0x3f
	.zero		1


	//   ....[42]....
        /*032c*/ 	.word	0x00004160
        /*0330*/ 	.word	0x00000005
        /*0334*/ 	.word	0x00000000
        /*0338*/ 	.short	0x010a
        /*033a*/ 	.byte	0x3f
	.zero		1


	//   ....[43]....
        /*033c*/ 	.word	0x000041e0
        /*0340*/ 	.word	0x00000007
        /*0344*/ 	.word	0x00000000
        /*0348*/ 	.short	0x010a
        /*034a*/ 	.byte	0x3f
	.zero		1


	//   ....[44]....
        /*034c*/ 	.word	0x00004270
        /*0350*/ 	.word	0x00000006
        /*0354*/ 	.word	0x00000000
        /*0358*/ 	.short	0x010a
        /*035a*/ 	.byte	0x3f
	.zero		1


	//   ....[45]....
        /*035c*/ 	.word	0x00004300
        /*0360*/ 	.word	0x00000009
        /*0364*/ 	.word	0x00000000
        /*0368*/ 	.short	0x010a
        /*036a*/ 	.byte	0x3f
	.zero		1


	//   ....[46]....
        /*036c*/ 	.word	0x00004390
        /*0370*/ 	.word	0x00000006
        /*0374*/ 	.word	0x00000000
        /*0378*/ 	.short	0x010a
        /*037a*/ 	.byte	0x3f
	.zero		1


	//   ....[47]....
        /*037c*/ 	.word	0x00004420
        /*0380*/ 	.word	0x00000009
        /*0384*/ 	.word	0x00000000
        /*0388*/ 	.short	0x010a
        /*038a*/ 	.byte	0x3f
	.zero		1


	//   ....[48]....
        /*038c*/ 	.word	0x000044b0
        /*0390*/ 	.word	0x00000006
        /*0394*/ 	.word	0x00000000
        /*0398*/ 	.short	0x010a
        /*039a*/ 	.byte	0x3f
	.zero		1


	//   ....[49]....
        /*039c*/ 	.word	0x00004540
        /*03a0*/ 	.word	0x00000009
        /*03a4*/ 	.word	0x00000000
        /*03a8*/ 	.short	0x010a
        /*03aa*/ 	.byte	0x3f
	.zero		1


	//   ....[50]....
        /*03ac*/ 	.word	0x000045d0
        /*03b0*/ 	.word	0x00000006
        /*03b4*/ 	.word	0x00000000
        /*03b8*/ 	.short	0x010a
        /*03ba*/ 	.byte	0x3f
	.zero		1


	//   ....[51]....
        /*03bc*/ 	.word	0x00004660
        /*03c0*/ 	.word	0x00000009
        /*03c4*/ 	.word	0x00000000
        /*03c8*/ 	.short	0x010a
        /*03ca*/ 	.byte	0x3f
	.zero		1


	//   ....[52]....
        /*03cc*/ 	.word	0x000046f0
        /*03d0*/ 	.word	0x00000006
        /*03d4*/ 	.word	0x00000000
        /*03d8*/ 	.short	0x010a
        /*03da*/ 	.byte	0x3f
	.zero		1


	//   ....[53]....
        /*03dc*/ 	.word	0x00004780
        /*03e0*/ 	.word	0x00000003
        /*03e4*/ 	.word	0x00000000
        /*03e8*/ 	.short	0x010a
        /*03ea*/ 	.byte	0x3f
	.zero		1


	//   ....[54]....
        /*03ec*/ 	.word	0x000047f0
        /*03f0*/ 	.word	0x0000000d
        /*03f4*/ 	.word	0xfffffff8
        /*03f8*/ 	.short	0x010a
        /*03fa*/ 	.byte	0x3f
	.zero		1


	//   ....[55]....
        /*03fc*/ 	.word	0x00004850
        /*0400*/ 	.word	0x0000000d
        /*0404*/ 	.word	0x00000000
        /*0408*/ 	.short	0x010a
        /*040a*/ 	.byte	0x3f
	.zero		1


	//   ....[56]....
        /*040c*/ 	.word	0x000048b0
        /*0410*/ 	.word	0x00000010
        /*0414*/ 	.word	0x00000000
        /*0418*/ 	.short	0x010a
        /*041a*/ 	.byte	0x3f
	.zero		1


	//   ....[57]....
        /*041c*/ 	.word	0x00004910
        /*0420*/ 	.word	0x0000000d
        /*0424*/ 	.word	0x00000008
        /*0428*/ 	.short	0x010a
        /*042a*/ 	.byte	0x3f
	.zero		1


	//   ....[58]....
        /*042c*/ 	.word	0x000049e0
        /*0430*/ 	.word	0x00000012
        /*0434*/ 	.word	0x00000060
        /*0438*/ 	.short	0x010a
        /*043a*/ 	.byte	0x3f
	.zero		1


	//   ....[59]....
        /*043c*/ 	.word	0x00004ac0
        /*0440*/ 	.word	0x00000005
        /*0444*/ 	.word	0x00000000
        /*0448*/ 	.short	0x010a
        /*044a*/ 	.byte	0x3f
	.zero		1


	//   ....[60]....
        /*044c*/ 	.word	0x00004b10
        /*0450*/ 	.word	0x00000007
        /*0454*/ 	.word	0x00000000
        /*0458*/ 	.short	0x010a
        /*045a*/ 	.byte	0x3f
	.zero		1


	//   ....[61]....
        /*045c*/ 	.word	0x00004b60
        /*0460*/ 	.word	0x00000006
        /*0464*/ 	.word	0x00000000
        /*0468*/ 	.short	0x010a
        /*046a*/ 	.byte	0x3f
	.zero		1


	//   ....[62]....
        /*046c*/ 	.word	0x00004bb0
        /*0470*/ 	.word	0x00000009
        /*0474*/ 	.word	0x00000000
        /*0478*/ 	.short	0x010a
        /*047a*/ 	.byte	0x3f
	.zero		1


	//   ....[63]....
        /*047c*/ 	.word	0x00004c00
        /*0480*/ 	.word	0x00000006
        /*0484*/ 	.word	0x00000000
        /*0488*/ 	.short	0x010a
        /*048a*/ 	.byte	0x3f
	.zero		1


	//   ....[64]....
        /*048c*/ 	.word	0x00004c50
        /*0490*/ 	.word	0x00000009
        /*0494*/ 	.word	0x00000000
        /*0498*/ 	.short	0x010a
        /*049a*/ 	.byte	0x3f
	.zero		1


	//   ....[65]....
        /*049c*/ 	.word	0x00004ca0
        /*04a0*/ 	.word	0x00000006
        /*04a4*/ 	.word	0x00000000
        /*04a8*/ 	.short	0x010a
        /*04aa*/ 	.byte	0x3f
	.zero		1


	//   ....[66]....
        /*04ac*/ 	.word	0x00004cf0
        /*04b0*/ 	.word	0x00000009
        /*04b4*/ 	.word	0x00000000
        /*04b8*/ 	.short	0x010a
        /*04ba*/ 	.byte	0x3f
	.zero		1


	//   ....[67]....
        /*04bc*/ 	.word	0x00004d40
        /*04c0*/ 	.word	0x00000006
        /*04c4*/ 	.word	0x00000000
        /*04c8*/ 	.short	0x010a
        /*04ca*/ 	.byte	0x3f
	.zero		1


	//   ....[68]....
        /*04cc*/ 	.word	0x00004d90
        /*04d0*/ 	.word	0x00000009
        /*04d4*/ 	.word	0x00000000
        /*04d8*/ 	.short	0x010a
        /*04da*/ 	.byte	0x3f
	.zero		1


	//   ....[69]....
        /*04dc*/ 	.word	0x00004de0
        /*04e0*/ 	.word	0x00000006
        /*04e4*/ 	.word	0x00000000
        /*04e8*/ 	.short	0x010a
        /*04ea*/ 	.byte	0x3f
	.zero		1


	//----- nvinfo : EIATTR_NUM_MBARRIERS
	.align		4
.L_28:
        /*04ec*/ 	.byte	0x03, 0x38
        /*04ee*/ 	.short	0x001e


	//----- nvinfo : EIATTR_EXIT_INSTR_OFFSETS
	.align		4
        /*04f0*/ 	.byte	0x04, 0x1c
        /*04f2*/ 	.short	(.L_30 - .L_29)


	//   ....[0]....
.L_29:
        /*04f4*/ 	.word	0x00001260


	//   ....[1]....
        /*04f8*/ 	.word	0x000012c0


	//   ....[2]....
        /*04fc*/ 	.word	0x000032b0


	//   ....[3]....
        /*0500*/ 	.word	0x000032e0


	//   ....[4]....
        /*0504*/ 	.word	0x000047d0


	//----- nvinfo : EIATTR_MAX_THREADS
	.align		4
.L_30:
        /*0508*/ 	.byte	0x04, 0x05
        /*050a*/ 	.short	(.L_32 - .L_31)
.L_31:
        /*050c*/ 	.word	0x00000180
        /*0510*/ 	.word	0x00000001
        /*0514*/ 	.word	0x00000001


	//----- nvinfo : EIATTR_CRS_STACK_SIZE
	.align		4
.L_32:
        /*0518*/ 	.byte	0x04, 0x1e
        /*051a*/ 	.short	(.L_34 - .L_33)
.L_33:
        /*051c*/ 	.word	0x00000000


	//----- nvinfo : EIATTR_CBANK_PARAM_SIZE
	.align		4
.L_34:
        /*0520*/ 	.byte	0x03, 0x19
        /*0522*/ 	.short	0x0470


	//----- nvinfo : EIATTR_PARAM_CBANK
	.align		4
        /*0524*/ 	.byte	0x04, 0x0a
        /*0526*/ 	.short	(.L_36 - .L_35)
	.align		4
.L_35:
        /*0528*/ 	.word	index@(.nv.constant0._ZN7cutlass13device_kernelINS_4gemm6kernel13GemmUniversalIN4cute5tupleIJiiiiEEENS1_10collective13CollectiveMmaINS1_37MainloopSm90TmaGmmaWarpSpecializedFP8ILi12ENS5_IJNS4_1CILi1EEESB_SB_EEENS1_32KernelTmaWarpSpecializedPingpongEEENS5_IJNSA_ILi64EEENSA_ILi8EEENSA_ILi256EEEEEENS_12float_e4m3_tENS5_IJlSB_lEEESJ_SK_NS4_8TiledMMAINS4_8MMA_AtomIJNS4_4SM904GMMA29MMA_64x8x32_F32E4M3E4M3_SS_TNILNSO_7ScaleInE1ELSQ_1EEEEEENS4_6LayoutISC_NS5_IJNSA_ILi0EEESU_SU_EEEEENS5_IJNS4_10UnderscoreESX_SX_EEEEENS4_13SM90_TMA_LOADENS4_14ComposedLayoutINS4_7SwizzleILi3ELi4ELi3EEENS4_18smem_ptr_flag_bitsILi8EEENST_INS5_IJSG_NSA_ILi128EEEEEENS5_IJS16_SB_EEEEEEEvNS4_8identityES10_S1A_vS1B_EENS_8epilogue10collective6detail29Sm90TmaWarpSpecializedAdapterINS1E_15DefaultEpilogueISJ_SK_SK_NS1D_6thread17LinearCombinationISJ_Li1EffLNS1I_9ScaleType4KindE0ELNS_15FloatRoundStyleE2ESJ_EENS1_15EpilogueDefaultEEEEEvvEEEEvNT_6ParamsE)
        /*052c*/ 	.short	0x0210
        /*052e*/ 	.short	0x0470


	//----- nvinfo : EIATTR_SW_WAR
	.align		4
.L_36:
        /*0530*/ 	.byte	0x04, 0x36
        /*0532*/ 	.short	(.L_38 - .L_37)
.L_37:
        /*0534*/ 	.word	0x00000008
.L_38:


//--------------------- .nv.callgraph             --------------------------
	.section	.nv.callgraph,"",@"SHT_CUDA_CALLGRAPH"
	.align	4
	.sectionentsize	8
	.align		4
        /*0000*/ 	.word	0x00000000
	.align		4
        /*0004*/ 	.word	0xffffffff
	.align		4
        /*0008*/ 	.word	0x00000000
	.align		4
        /*000c*/ 	.word	0xfffffffe
	.align		4
        /*0010*/ 	.word	0x00000000
	.align		4
        /*0014*/ 	.word	0xfffffffd
	.align		4
        /*0018*/ 	.word	0x00000000
	.align		4
        /*001c*/ 	.word	0xfffffffc


//--------------------- .nv.constant4             --------------------------
	.section	.nv.constant4,"a",@progbits
	.align	8
	.align		8
.nv.constant4:
        /*0000*/ 	.dword	_ZN39_INTERNAL_5ad501ee_4_k_cu_c577e697_69544cuda3std3__45__cpo5beginE
	.align		8
        /*0008*/ 	.dword	_ZN39_INTERNAL_5ad501ee_4_k_cu_c577e697_69544cuda3std3__45__cpo3endE
	.align		8
        /*0010*/ 	.dword	_ZN39_INTERNAL_5ad501ee_4_k_cu_c577e697_69544cuda3std3__45__cpo6cbeginE
	.align		8
        /*0018*/ 	.dword	_ZN39_INTERNAL_5ad501ee_4_k_cu_c577e697_69544cuda3std3__45__cpo4cendE
	.align		8
        /*0020*/ 	.dword	_ZN39_INTERNAL_5ad501ee_4_k_cu_c577e697_69544cuda3std3__441_GLOBAL__N__5ad501ee_4_k_cu_c577e697_69546ignoreE
	.align		8
        /*0028*/ 	.dword	_ZN39_INTERNAL_5ad501ee_4_k_cu_c577e697_69544cuda3std3__419piecewise_constructE
	.align		8
        /*0030*/ 	.dword	_ZN39_INTERNAL_5ad501ee_4_k_cu_c577e697_69544cuda3std3__48in_placeE
	.align		8
        /*0038*/ 	.dword	_ZN39_INTERNAL_5ad501ee_4_k_cu_c577e697_69544cuda3std6ranges3__45__cpo4swapE
	.align		8
        /*0040*/ 	.dword	_ZN39_INTERNAL_5ad501ee_4_k_cu_c577e697_69544cuda3std6ranges3__45__cpo9iter_moveE
	.align		8
        /*0048*/ 	.dword	_ZN39_INTERNAL_5ad501ee_4_k_cu_c577e697_69544cute7productE
	.align		8
        /*0050*/ 	.dword	_ZN39_INTERNAL_5ad501ee_4_k_cu_c577e697_69544cute1_E


//--------------------- .text._ZN7cutlass13device_kernelINS_4gemm6kernel13GemmUniversalIN4cute5tupleIJiiiiEEENS1_10collective13CollectiveMmaINS1_37MainloopSm90TmaGmmaWarpSpecializedFP8ILi12ENS5_IJNS4_1CILi1EEESB_SB_EEENS1_32KernelTmaWarpSpecializedPingpongEEENS5_IJNSA_ILi64EEENSA_ILi8EEENSA_ILi256EEEEEENS_12float_e4m3_tENS5_IJlSB_lEEESJ_SK_NS4_8TiledMMAINS4_8MMA_AtomIJNS4_4SM904GMMA29MMA_64x8x32_F32E4M3E4M3_SS_TNILNSO_7ScaleInE1ELSQ_1EEEEEENS4_6LayoutISC_NS5_IJNSA_ILi0EEESU_SU_EEEEENS5_IJNS4_10UnderscoreESX_SX_EEEEENS4_13SM90_TMA_LOADENS4_14ComposedLayoutINS4_7SwizzleILi3ELi4ELi3EEENS4_18smem_ptr_flag_bitsILi8EEENST_INS5_IJSG_NSA_ILi128EEEEEENS5_IJS16_SB_EEEEEEEvNS4_8identityES10_S1A_vS1B_EENS_8epilogue10collective6detail29Sm90TmaWarpSpecializedAdapterINS1E_15DefaultEpilogueISJ_SK_SK_NS1D_6thread17LinearCombinationISJ_Li1EffLNS1I_9ScaleType4KindE0ELNS_15FloatRoundStyleE2ESJ_EENS1_15EpilogueDefaultEEEEEvvEEEEvNT_6ParamsE --------------------------
	.section	.text._ZN7cutlass13device_kernelINS_4gemm6kernel13GemmUniversalIN4cute5tupleIJiiiiEEENS1_10collective13CollectiveMmaINS1_37MainloopSm90TmaGmmaWarpSpecializedFP8ILi12ENS5_IJNS4_1CILi1EEESB_SB_EEENS1_32KernelTmaWarpSpecializedPingpongEEENS5_IJNSA_ILi64EEENSA_ILi8EEENSA_ILi256EEEEEENS_12float_e4m3_tENS5_IJlSB_lEEESJ_SK_NS4_8TiledMMAINS4_8MMA_AtomIJNS4_4SM904GMMA29MMA_64x8x32_F32E4M3E4M3_SS_TNILNSO_7ScaleInE1ELSQ_1EEEEEENS4_6LayoutISC_NS5_IJNSA_ILi0EEESU_SU_EEEEENS5_IJNS4_10UnderscoreESX_SX_EEEEENS4_13SM90_TMA_LOADENS4_14ComposedLayoutINS4_7SwizzleILi3ELi4ELi3EEENS4_18smem_ptr_flag_bitsILi8EEENST_INS5_IJSG_NSA_ILi128EEEEEENS5_IJS16_SB_EEEEEEEvNS4_8identityES10_S1A_vS1B_EENS_8epilogue10collective6detail29Sm90TmaWarpSpecializedAdapterINS1E_15DefaultEpilogueISJ_SK_SK_NS1D_6thread17LinearCombinationISJ_Li1EffLNS1I_9ScaleType4KindE0ELNS_15FloatRoundStyleE2ESJ_EENS1_15EpilogueDefaultEEEEEvvEEEEvNT_6ParamsE,"ax",@progbits
	.align	128
.text._ZN7cutlass13device_kernelINS_4gemm6kernel13GemmUniversalIN4cute5tupleIJiiiiEEENS1_10collective13CollectiveMmaINS1_37MainloopSm90TmaGmmaWarpSpecializedFP8ILi12ENS5_IJNS4_1CILi1EEESB_SB_EEENS1_32KernelTmaWarpSpecializedPingpongEEENS5_IJNSA_ILi64EEENSA_ILi8EEENSA_ILi256EEEEEENS_12float_e4m3_tENS5_IJlSB_lEEESJ_SK_NS4_8TiledMMAINS4_8MMA_AtomIJNS4_4SM904GMMA29MMA_64x8x32_F32E4M3E4M3_SS_TNILNSO_7ScaleInE1ELSQ_1EEEEEENS4_6LayoutISC_NS5_IJNSA_ILi0EEESU_SU_EEEEENS5_IJNS4_10UnderscoreESX_SX_EEEEENS4_13SM90_TMA_LOADENS4_14ComposedLayoutINS4_7SwizzleILi3ELi4ELi3EEENS4_18smem_ptr_flag_bitsILi8EEENST_INS5_IJSG_NSA_ILi128EEEEEENS5_IJS16_SB_EEEEEEEvNS4_8identityES10_S1A_vS1B_EENS_8epilogue10collective6detail29Sm90TmaWarpSpecializedAdapterINS1E_15DefaultEpilogueISJ_SK_SK_NS1D_6thread17LinearCombinationISJ_Li1EffLNS1I_9ScaleType4KindE0ELNS_15FloatRoundStyleE2ESJ_EENS1_15EpilogueDefaultEEEEEvvEEEEvNT_6ParamsE:
        .type           _ZN7cutlass13device_kernelINS_4gemm6kernel13GemmUniversalIN4cute5tupleIJiiiiEEENS1_10collective13CollectiveMmaINS1_37MainloopSm90TmaGmmaWarpSpecializedFP8ILi12ENS5_IJNS4_1CILi1EEESB_SB_EEENS1_32KernelTmaWarpSpecializedPingpongEEENS5_IJNSA_ILi64EEENSA_ILi8EEENSA_ILi256EEEEEENS_12float_e4m3_tENS5_IJlSB_lEEESJ_SK_NS4_8TiledMMAINS4_8MMA_AtomIJNS4_4SM904GMMA29MMA_64x8x32_F32E4M3E4M3_SS_TNILNSO_7ScaleInE1ELSQ_1EEEEEENS4_6LayoutISC_NS5_IJNSA_ILi0EEESU_SU_EEEEENS5_IJNS4_10UnderscoreESX_SX_EEEEENS4_13SM90_TMA_LOADENS4_14ComposedLayoutINS4_7SwizzleILi3ELi4ELi3EEENS4_18smem_ptr_flag_bitsILi8EEENST_INS5_IJSG_NSA_ILi128EEEEEENS5_IJS16_SB_EEEEEEEvNS4_8identityES10_S1A_vS1B_EENS_8epilogue10collective6detail29Sm90TmaWarpSpecializedAdapterINS1E_15DefaultEpilogueISJ_SK_SK_NS1D_6thread17LinearCombinationISJ_Li1EffLNS1I_9ScaleType4KindE0ELNS_15FloatRoundStyleE2ESJ_EENS1_15EpilogueDefaultEEEEEvvEEEEvNT_6ParamsE,@function
        .size           _ZN7cutlass13device_kernelINS_4gemm6kernel13GemmUniversalIN4cute5tupleIJiiiiEEENS1_10collective13CollectiveMmaINS1_37MainloopSm90TmaGmmaWarpSpecializedFP8ILi12ENS5_IJNS4_1CILi1EEESB_SB_EEENS1_32KernelTmaWarpSpecializedPingpongEEENS5_IJNSA_ILi64EEENSA_ILi8EEENSA_ILi256EEEEEENS_12float_e4m3_tENS5_IJlSB_lEEESJ_SK_NS4_8TiledMMAINS4_8MMA_AtomIJNS4_4SM904GMMA29MMA_64x8x32_F32E4M3E4M3_SS_TNILNSO_7ScaleInE1ELSQ_1EEEEEENS4_6LayoutISC_NS5_IJNSA_ILi0EEESU_SU_EEEEENS5_IJNS4_10UnderscoreESX_SX_EEEEENS4_13SM90_TMA_LOADENS4_14ComposedLayoutINS4_7SwizzleILi3ELi4ELi3EEENS4_18smem_ptr_flag_bitsILi8EEENST_INS5_IJSG_NSA_ILi128EEEEEENS5_IJS16_SB_EEEEEEEvNS4_8identityES10_S1A_vS1B_EENS_8epilogue10collective6detail29Sm90TmaWarpSpecializedAdapterINS1E_15DefaultEpilogueISJ_SK_SK_NS1D_6thread17LinearCombinationISJ_Li1EffLNS1I_9ScaleType4KindE0ELNS_15FloatRoundStyleE2ESJ_EENS1_15EpilogueDefaultEEEEEvvEEEEvNT_6ParamsE,(.L_x_101 - _ZN7cutlass13device_kernelINS_4gemm6kernel13GemmUniversalIN4cute5tupleIJiiiiEEENS1_10collective13CollectiveMmaINS1_37MainloopSm90TmaGmmaWarpSpecializedFP8ILi12ENS5_IJNS4_1CILi1EEESB_SB_EEENS1_32KernelTmaWarpSpecializedPingpongEEENS5_IJNSA_ILi64EEENSA_ILi8EEENSA_ILi256EEEEEENS_12float_e4m3_tENS5_IJlSB_lEEESJ_SK_NS4_8TiledMMAINS4_8MMA_AtomIJNS4_4SM904GMMA29MMA_64x8x32_F32E4M3E4M3_SS_TNILNSO_7ScaleInE1ELSQ_1EEEEEENS4_6LayoutISC_NS5_IJNSA_ILi0EEESU_SU_EEEEENS5_IJNS4_10UnderscoreESX_SX_EEEEENS4_13SM90_TMA_LOADENS4_14ComposedLayoutINS4_7SwizzleILi3ELi4ELi3EEENS4_18smem_ptr_flag_bitsILi8EEENST_INS5_IJSG_NSA_ILi128EEEEEENS5_IJS16_SB_EEEEEEEvNS4_8identityES10_S1A_vS1B_EENS_8epilogue10collective6detail29Sm90TmaWarpSpecializedAdapterINS1E_15DefaultEpilogueISJ_SK_SK_NS1D_6thread17LinearCombinationISJ_Li1EffLNS1I_9ScaleType4KindE0ELNS_15FloatRoundStyleE2ESJ_EENS1_15EpilogueDefaultEEEEEvvEEEEvNT_6ParamsE)
        .other          _ZN7cutlass13device_kernelINS_4gemm6kernel13GemmUniversalIN4cute5tupleIJiiiiEEENS1_10collective13CollectiveMmaINS1_37MainloopSm90TmaGmmaWarpSpecializedFP8ILi12ENS5_IJNS4_1CILi1EEESB_SB_EEENS1_32KernelTmaWarpSpecializedPingpongEEENS5_IJNSA_ILi64EEENSA_ILi8EEENSA_ILi256EEEEEENS_12float_e4m3_tENS5_IJlSB_lEEESJ_SK_NS4_8TiledMMAINS4_8MMA_AtomIJNS4_4SM904GMMA29MMA_64x8x32_F32E4M3E4M3_SS_TNILNSO_7ScaleInE1ELSQ_1EEEEEENS4_6LayoutISC_NS5_IJNSA_ILi0EEESU_SU_EEEEENS5_IJNS4_10UnderscoreESX_SX_EEEEENS4_13SM90_TMA_LOADENS4_14ComposedLayoutINS4_7SwizzleILi3ELi4ELi3EEENS4_18smem_ptr_flag_bitsILi8EEENST_INS5_IJSG_NSA_ILi128EEEEEENS5_IJS16_SB_EEEEEEEvNS4_8identityES10_S1A_vS1B_EENS_8epilogue10collective6detail29Sm90TmaWarpSpecializedAdapterINS1E_15DefaultEpilogueISJ_SK_SK_NS1D_6thread17LinearCombinationISJ_Li1EffLNS1I_9ScaleType4KindE0ELNS_15FloatRoundStyleE2ESJ_EENS1_15EpilogueDefaultEEEEEvvEEEEvNT_6ParamsE,@"STO_CUDA_ENTRY STV_DEFAULT"
_ZN7cutlass13device_kernelINS_4gemm6kernel13GemmUniversalIN4cute5tupleIJiiiiEEENS1_10collective13CollectiveMmaINS1_37MainloopSm90TmaGmmaWarpSpecializedFP8ILi12ENS5_IJNS4_1CILi1EEESB_SB_EEENS1_32KernelTmaWarpSpecializedPingpongEEENS5_IJNSA_ILi64EEENSA_ILi8EEENSA_ILi256EEEEEENS_12float_e4m3_tENS5_IJlSB_lEEESJ_SK_NS4_8TiledMMAINS4_8MMA_AtomIJNS4_4SM904GMMA29MMA_64x8x32_F32E4M3E4M3_SS_TNILNSO_7ScaleInE1ELSQ_1EEEEEENS4_6LayoutISC_NS5_IJNSA_ILi0EEESU_SU_EEEEENS5_IJNS4_10UnderscoreESX_SX_EEEEENS4_13SM90_TMA_LOADENS4_14ComposedLayoutINS4_7SwizzleILi3ELi4ELi3EEENS4_18smem_ptr_flag_bitsILi8EEENST_INS5_IJSG_NSA_ILi128EEEEEENS5_IJS16_SB_EEEEEEEvNS4_8identityES10_S1A_vS1B_EENS_8epilogue10collective6detail29Sm90TmaWarpSpecializedAdapterINS1E_15DefaultEpilogueISJ_SK_SK_NS1D_6thread17LinearCombinationISJ_Li1EffLNS1I_9ScaleType4KindE0ELNS_15FloatRoundStyleE2ESJ_EENS1_15EpilogueDefaultEEEEEvvEEEEvNT_6ParamsE:
[----:B------:R-:W-:Y:S01]  /*0000*/  LDC R1, c[0x0][0x28] ;  /* 0x00000a00ff017b82 */ /* 0x000fe20000000800 */
[----:B------:R-:W0:Y:S01]  /*0010*/  S2R R3, SR_TID.X ;  /* 0x0000000000037919 */ /* 0x000e220000002100 */
[----:B------:R-:W-:Y:S01]  /*0020*/  ELECT P0, URZ, PT ;  /* 0x00000000003f782f */ /* 0x000fe20003800000 */
[----:B------:R-:W-:Y:S01]  /*0030*/  BSSY B0, `(.L_x_0) ;  /* 0x000000f000007945 */ /* 0x000fe20003800000 */
[--C-:B0-----:R-:W-:Y:S02]  /*0040*/  SHF.R.U32.HI R0, RZ, 0x5, R3.reuse ;  /* 0x00000005ff007819 */ /* 0x101fe40000011603 */
[----:B------:R-:W-:-:S03]  /*0050*/  SHF.R.U32.HI R4, RZ, 0x7, R3 ;  /* 0x00000007ff047819 */ /* 0x000fc60000011603 */
[----:B------:R-:W0:Y:S04]  /*0060*/  SHFL.IDX PT, R2, R0, RZ, 0x1f ;  /* 0x00001fff00027589 */ /* 0x000e2800000e0000 */
[----:B------:R1:W2:Y:S01]  /*0070*/  SHFL.IDX PT, R6, R4, RZ, 0x1f ;  /* 0x00001fff04067589 */ /* 0x0002a200000e0000 */
[----:B0-----:R-:W-:-:S13]  /*0080*/  ISETP.NE.OR P0, PT, R2, RZ, !P0 ;  /* 0x000000ff0200720c */ /* 0x001fda0004705670 */
[----:B-12---:R-:W-:Y:S05]  /*0090*/  @P0 BRA `(.L_x_1) ;  /* 0x0000000000200947 */ /* 0x006fea0003800000 */
[----:B------:R-:W-:Y:S02]  /*00a0*/  ULDC.64 UR4, c[0x0][0x198] ;  /* 0x0000660000047ab9 */ /* 0x000fe40000000a00 */
[----:B------:R-:W-:Y:S02]  /*00b0*/  UIADD3 UR6, UP0, UR4, 0xf0, URZ ;  /* 0x000000f004067890 */ /* 0x000fe4000ff1e03f */
[----:B------:R-:W-:Y:S02]  /*00c0*/  UIADD3 UR4, UP1, UR4, 0x1f0, URZ ;  /* 0x000001f004047890 */ /* 0x000fe4000ff3e03f */
[----:B------:R-:W-:Y:S02]  /*00d0*/  UIADD3.X UR7, URZ, UR5, URZ, UP0, !UPT ;  /* 0x000000053f077290 */ /* 0x000fe400087fe43f */
[----:B------:R-:W-:-:S07]  /*00e0*/  UIADD3.X UR5, URZ, UR5, URZ, UP1, !UPT ;  /* 0x000000053f057290 */ /* 0x000fce0008ffe43f */
[----:B------:R0:W-:Y:S02]  /*00f0*/  UTMACCTL.PF [UR6] ;  /* 0x00000000060079b9 */ /* 0x0001e40008040000 */
[----:B------:R0:W-:Y:S02]  /*0100*/  UTMACCTL.PF [UR4] ;  /* 0x00000000040079b9 */ /* 0x0001e40008040000 */
[----:B0-----:R-:W-:Y:S01]  /*0110*/  NOP ;  /* 0x0000000000007918 */ /* 0x001fe20000000000 */
.L_x_1:
[----:B------:R-:W-:Y:S05]  /*0120*/  BSYNC B0 ;  /* 0x0000000000007941 */ /* 0x000fea0003800000 */
.L_x_0:
[----:B------:R-:W0:Y:S02]  /*0130*/  SHFL.IDX PT, R5, R0, RZ, 0x1f ;  /* 0x00001fff00057589 */ /* 0x000e2400000e0000 */
[----:B0-----:R-:W-:-:S13]  /*0140*/  ISETP.NE.AND P0, PT, R5, RZ, PT ;  /* 0x000000ff0500720c */ /* 0x001fda0003f05270 */
[----:B------:R-:W-:Y:S05]  /*0150*/  @P0 BRA `(.L_x_2) ;  /* 0x0000000000a40947 */ /* 0x000fea0003800000 */
[----:B------:R-:W-:Y:S01]  /*0160*/  ELECT P0, URZ, PT ;  /* 0x00000000003f782f */ /* 0x000fe20003800000 */
[----:B------:R-:W-:-:S12]  /*0170*/  BSSY B0, `(.L_x_2) ;  /* 0x0000027000007945 */ /* 0x000fd80003800000 */
[----:B------:R-:W-:Y:S05]  /*0180*/  @!P0 BRA `(.L_x_3) ;  /* 0x0000000000948947 */ /* 0x000fea0003800000 */
[----:B------:R-:W0:Y:S01]  /*0190*/  S2UR UR8, SR_CgaCtaId ;  /* 0x00000000000879c3 */ /* 0x000e220000008800 */
[----:B------:R-:W-:Y:S01]  /*01a0*/  UMOV UR4, 0x400 ;  /* 0x0000040000047882 */ /* 0x000fe20000000000 */
[----:B------:R-:W-:Y:S01]  /*01b0*/  UMOV UR5, 0x1 ;  /* 0x0000000100057882 */ /* 0x000fe20000000000 */
[----:B------:R-:W-:Y:S02]  /*01c0*/  UMOV UR6, 0x80 ;  /* 0x0000008000067882 */ /* 0x000fe40000000000 */
[----:B------:R-:W-:-:S04]  /*01d0*/  UIADD3 UR6, -UR6, 0x100000, URZ ;  /* 0x0010000006067890 */ /* 0x000fc8000fffe13f */
[----:B------:R-:W-:Y:S02]  /*01e0*/  USHF.L.U32 UR7, UR6, 0xb, URZ ;  /* 0x0000000b06077899 */ /* 0x000fe4000800063f */
[----:B------:R-:W-:Y:S02]  /*01f0*/  USHF.L.U32 UR6, UR6, 0x1, URZ ;  /* 0x0000000106067899 */ /* 0x000fe4000800063f */
[----:B0-----:R-:W-:Y:S02]  /*0200*/  ULEA UR8, UR8, UR4, 0x18 ;  /* 0x0000000408087291 */ /* 0x001fe4000f8ec03f */
[----:B------:R-:W-:-:S04]  /*0210*/  UIADD3 UR4, -UR5, 0x100000, URZ ;  /* 0x0010000005047890 */ /* 0x000fc8000fffe13f */
[----:B------:R-:W-:Y:S02]  /*0220*/  USHF.L.U32 UR5, UR4, 0xb, URZ ;  /* 0x0000000b04057899 */ /* 0x000fe4000800063f */
[----:B------:R-:W-:Y:S01]  /*0230*/  USHF.L.U32 UR4, UR4, 0x1, URZ ;  /* 0x0000000104047899 */ /* 0x000fe2000800063f */
[----:B------:R-:W0:Y:S11]  /*0240*/  FENCE.VIEW.ASYNC.S ;  /* 0x00000000000073c6 */ /* 0x000e360000000000 */
[----:B0-----:R0:W1:Y:S01]  /*0250*/  SYNCS.EXCH.64 URZ, [UR8], UR4 ;  /* 0x00000004083f75b2 */ /* 0x0010620008000100 */
[----:B------:R0:W2:Y:S01]  /*0260*/  SYNCS.EXCH.64 URZ, [UR8+0x60], UR6 ;  /* 0x00006006083f75b2 */ /* 0x0000a20008000100 */
[----:B------:R0:W3:Y:S01]  /*0270*/  SYNCS.EXCH.64 URZ, [UR8+0x8], UR4 ;  /* 0x00000804083f75b2 */ /* 0x0000e20008000100 */
[----:B------:R0:W4:Y:S01]  /*0280*/  SYNCS.EXCH.64 URZ, [UR8+0x68], UR6 ;  /* 0x00006806083f75b2 */ /* 0x0001220008000100 */
[----:B------:R0:W0:Y:S01]  /*0290*/  SYNCS.EXCH.64 URZ, [UR8+0x10], UR4 ;  /* 0x00001004083f75b2 */ /* 0x0000220008000100 */
        /* <DEDUP_REMOVED lines=19> */
[----:B-1----:R-:W-:Y:S01]  /*03d0*/  NOP ;  /* 0x0000000000007918 */ /* 0x002fe20000000000 */
.L_x_3:
[----:B0-----:R-:W-:Y:S05]  /*03e0*/  BSYNC B0 ;  /* 0x0000000000007941 */ /* 0x001fea0003800000 */
.L_x_2:
[----:B------:R-:W0:Y:S01]  /*03f0*/  SHFL.IDX PT, R7, R0, RZ, 0x1f ;  /* 0x00001fff00077589 */ /* 0x000e2200000e0000 */
[----:B------:R-:W-:Y:S01]  /*0400*/  ELECT P0, URZ, PT ;  /* 0x00000000003f782f */ /* 0x000fe20003800000 */
[----:B------:R-:W-:Y:S01]  /*0410*/  NOP ;  /* 0x0000000000007918 */ /* 0x000fe20000000000 */
[----:B------:R-:W-:Y:S01]  /*0420*/  ELECT P1, URZ, PT ;  /* 0x00000000003f782f */ /* 0x000fe20003820000 */
[----:B------:R1:W5:Y:S01]  /*0430*/  SHFL.IDX PT, R5, R0, RZ, 0x1f ;  /* 0x00001fff00057589 */ /* 0x00036200000e0000 */
[----:B------:R-:W-:Y:S01]  /*0440*/  UMOV UR4, 0x20 ;  /* 0x0000002000047882 */ /* 0x000fe20000000000 */
[----:B------:R-:W-:Y:S01]  /*0450*/  UMOV UR11, 0x80 ;  /* 0x00000080000b7882 */ /* 0x000fe20000000000 */
[----:B------:R-:W-:Y:S01]  /*0460*/  NOP ;  /* 0x0000000000007918 */ /* 0x000fe20000000000 */
[----:B------:R-:W2:Y:S01]  /*0470*/  SHFL.IDX PT, R4, R4, RZ, 0x1f ;  /* 0x00001fff04047589 */ /* 0x000ea200000e0000 */
[C---:B------:R-:W-:Y:S01]  /*0480*/  VIADD R31, R6.reuse, 0xffffffff ;  /* 0xffffffff061f7836 */ /* 0x040fe20000000000 */
[----:B------:R-:W-:Y:S01]  /*0490*/  ULDC.64 UR22, c[0x0][0x208] ;  /* 0x0000820000167ab9 */ /* 0x000fe20000000a00 */
[----:B------:R-:W-:-:S02]  /*04a0*/  ISETP.NE.AND P3, PT, R6, RZ, PT ;  /* 0x000000ff0600720c */ /* 0x000fc40003f65270 */
[----:B-1----:R-:W-:Y:S02]  /*04b0*/  SHF.R.S32.HI R0, RZ, 0x1f, R3 ;  /* 0x0000001fff007819 */ /* 0x002fe40000011403 */
[----:B------:R-:W-:Y:S02]  /*04c0*/  ISETP.GE.U32.AND P2, PT, R31, 0x2, PT ;  /* 0x000000021f00780c */ /* 0x000fe40003f46070 */
[----:B------:R-:W-:-:S04]  /*04d0*/  LEA.HI R0, R0, R3, RZ, 0x7 ;  /* 0x0000000300007211 */ /* 0x000fc800078f38ff */
[----:B------:R-:W-:Y:S02]  /*04e0*/  LOP3.LUT R0, R0, 0xffffff80, RZ, 0xc0, !PT ;  /* 0xffffff8000007812 */ /* 0x000fe400078ec0ff */
[----:B0-----:R-:W-:Y:S02]  /*04f0*/  ISETP.NE.OR P0, PT, R7, RZ, !P0 ;  /* 0x000000ff0700720c */ /* 0x001fe40004705670 */
[----:B-----5:R-:W-:Y:S02]  /*0500*/  ISETP.NE.OR P1, PT, R5, RZ, !P1 ;  /* 0x000000ff0500720c */ /* 0x020fe40004f25670 */
[----:B------:R-:W-:Y:S02]  /*0510*/  SHF.R.S32.HI R5, RZ, 0x1f, R2 ;  /* 0x0000001fff057819 */ /* 0x000fe40000011402 */
[----:B--2---:R-:W-:Y:S02]  /*0520*/  R2UR UR17, R4 ;  /* 0x00000000041172ca */ /* 0x004fe400000e0000 */
[----:B------:R-:W-:-:S05]  /*0530*/  LEA.HI R5, R5, R2, RZ, 0x2 ;  /* 0x0000000205057211 */ /* 0x000fca00078f10ff */
[----:B------:R-:W-:Y:S01]  /*0540*/  VOTEU.ALL UP0, P0 ;  /* 0x00000000003f7886 */ /* 0x000fe20000000000 */
[----:B------:R-:W-:Y:S01]  /*0550*/  LOP3.LUT R5, R5, 0xfffffffc, RZ, 0xc0, !PT ;  /* 0xfffffffc05057812 */ /* 0x000fe200078ec0ff */
[----:B------:R-:W-:-:S03]  /*0560*/  VOTEU.ALL UP1, P1 ;  /* 0x00000000003f7886 */ /* 0x000fc60000820000 */
[----:B------:R-:W0:Y:S01]  /*0570*/  @!UP0 S2UR UR7, SR_CgaCtaId ;  /* 0x00000000000789c3 */ /* 0x000e220000008800 */
[----:B------:R-:W-:Y:S01]  /*0580*/  @!UP0 UMOV UR6, 0x400 ;  /* 0x0000040000068882 */ /* 0x000fe20000000000 */
[----:B------:R-:W-:-:S04]  /*0590*/  @!UP0 UIADD3 UR4, -UR4, 0x100000, URZ ;  /* 0x0010000004048890 */ /* 0x000fc8000fffe13f */
[----:B------:R-:W-:Y:S02]  /*05a0*/  @!UP0 USHF.L.U32 UR5, UR4, 0xb, URZ ;  /* 0x0000000b04058899 */ /* 0x000fe4000800063f */
[----:B------:R-:W-:Y:S01]  /*05b0*/  @!UP0 USHF.L.U32 UR4, UR4, 0x1, URZ ;  /* 0x0000000104048899 */ /* 0x000fe2000800063f */
[----:B------:R-:W-:Y:S01]  /*05c0*/  IMAD.IADD R18, R2, 0x1, -R5 ;  /* 0x0000000102127824 */ /* 0x000fe200078e0a05 */
[----:B------:R-:W-:Y:S01]  /*05d0*/  @!UP1 UMOV UR9, 0x400 ;  /* 0x0000040000099882 */ /* 0x000fe20000000000 */
[----:B------:R-:W-:Y:S01]  /*05e0*/  VOTEU.ALL UP2, P1 ;  /* 0x00000000003f7886 */ /* 0x000fe20000840000 */
[----:B------:R-:W-:Y:S01]  /*05f0*/  VOTEU.ALL UP3, P1 ;  /* 0x00000000003f7886 */ /* 0x000fe20000860000 */
[----:B------:R-:W-:Y:S01]  /*0600*/  VOTEU.ALL UP4, P1 ;  /* 0x00000000003f7886 */ /* 0x000fe20000880000 */
[----:B------:R-:W1:Y:S01]  /*0610*/  @!UP1 S2UR UR10, SR_CgaCtaId ;  /* 0x00000000000a99c3 */ /* 0x000e620000008800 */
[----:B------:R-:W-:Y:S01]  /*0620*/  VOTEU.ALL UP5, P1 ;  /* 0x00000000003f7886 */ /* 0x000fe200008a0000 */
[----:B------:R-:W-:Y:S01]  /*0630*/  IMAD.IADD R2, R3, 0x1, -R0 ;  /* 0x0000000103027824 */ /* 0x000fe200078e0a00 */
[----:B0-----:R-:W-:-:S02]  /*0640*/  @!UP0 ULEA UR8, UR7, UR6, 0x18 ;  /* 0x0000000607088291 */ /* 0x001fc4000f8ec03f */
[----:B------:R-:W-:-:S04]  /*0650*/  @!UP1 UIADD3 UR6, -UR11, 0x100000, URZ ;  /* 0x001000000b069890 */ /* 0x000fc8000fffe13f */
[----:B------:R-:W-:Y:S02]  /*0660*/  @!UP1 USHF.L.U32 UR7, UR6, 0xb, URZ ;  /* 0x0000000b06079899 */ /* 0x000fe4000800063f */
[----:B------:R-:W-:Y:S01]  /*0670*/  @!UP1 USHF.L.U32 UR6, UR6, 0x1, URZ ;  /* 0x0000000106069899 */ /* 0x000fe2000800063f */
[----:B------:R-:W-:Y:S01]  /*0680*/  VOTEU.ALL UP0, P0 ;  /* 0x00000000003f7886 */ /* 0x000fe20000000000 */
[----:B-1----:R-:W-:Y:S01]  /*0690*/  @!UP1 ULEA UR9, UR10, UR9, 0x18 ;  /* 0x000000090a099291 */ /* 0x002fe2000f8ec03f */
[----:B------:R-:W-:Y:S02]  /*06a0*/  VOTEU.ALL UP1, P0 ;  /* 0x00000000003f7886 */ /* 0x000fe40000020000 */
[----:B------:R-:W-:Y:S01]  /*06b0*/  ULDC.64 UR10, c[0x0][0x598] ;  /* 0x00016600000a7ab9 */ /* 0x000fe20000000a00 */
[----:B------:R-:W-:Y:S01]  /*06c0*/  ISETP.NE.AND P0, PT, R18, 0x3, PT ;  /* 0x000000031200780c */ /* 0x000fe20003f05270 */
[----:B------:R-:W0:Y:S02]  /*06d0*/  FENCE.VIEW.ASYNC.S ;  /* 0x00000000000073c6 */ /* 0x000e240000000000 */
[----:B0-----:R0:W3:Y:S01]  /*06e0*/  @!UP0 SYNCS.EXCH.64 URZ, [UR8+0xf0], UR4 ;  /* 0x0000f004083f85b2 */ /* 0x0010e20008000100 */
[----:B------:R-:W-:-:S02]  /*06f0*/  ISETP.NE.U32.AND P1, PT, RZ, UR10, PT ;  /* 0x0000000aff007c0c */ /* 0x000fc4000bf25070 */
[----:B------:R-:W-:Y:S02]  /*0700*/  ISETP.EQ.OR P0, PT, R18, RZ, !P0 ;  /* 0x000000ff1200720c */ /* 0x000fe40004702670 */
[----:B------:R-:W-:Y:S02]  /*0710*/  ISETP.NE.AND.EX P1, PT, RZ, UR11, PT, P1 ;  /* 0x0000000bff007c0c */ /* 0x000fe4000bf25310 */
[----:B------:R-:W-:-:S04]  /*0720*/  ISETP.EQ.AND P0, PT, R6, RZ, P0 ;  /* 0x000000ff0600720c */ /* 0x000fc80000702270 */
[----:B------:R-:W-:-:S04]  /*0730*/  SEL R4, RZ, 0x1, !P0 ;  /* 0x00000001ff047807 */ /* 0x000fc80004000000 */
[----:B------:R-:W-:Y:S01]  /*0740*/  SEL R0, R4, 0x2, P2 ;  /* 0x0000000204007807 */ /* 0x000fe20001000000 */
[----:B------:R0:W3:Y:S01]  /*0750*/  @!UP1 SYNCS.EXCH.64 URZ, [UR8+0xf8], UR4 ;  /* 0x0000f804083f95b2 */ /* 0x0000e20008000100 */
[----:B------:R-:W-:Y:S01]  /*0760*/  NOP ;  /* 0x0000000000007918 */ /* 0x000fe20000000000 */
[----:B------:R0:W3:Y:S01]  /*0770*/  @!UP2 SYNCS.EXCH.64 URZ, [UR9+0xd0], UR6 ;  /* 0x0000d006093fa5b2 */ /* 0x0000e20008000100 */
[----:B------:R0:W3:Y:S01]  /*0780*/  @!UP3 SYNCS.EXCH.64 URZ, [UR9+0xd8], UR6 ;  /* 0x0000d806093fb5b2 */ /* 0x0000e20008000100 */
[----:B------:R0:W3:Y:S01]  /*0790*/  @!UP4 SYNCS.EXCH.64 URZ, [UR9+0xe0], UR6 ;  /* 0x0000e006093fc5b2 */ /* 0x0000e20008000100 */
[----:B------:R0:W3:Y:S01]  /*07a0*/  @!UP5 SYNCS.EXCH.64 URZ, [UR9+0xe8], UR6 ;  /* 0x0000e806093fd5b2 */ /* 0x0000e20008000100 */
[----:B------:R-:W-:Y:S01]  /*07b0*/  NOP ;  /* 0x0000000000007918 */ /* 0x000fe20000000000 */
[----:B---34-:R-:W-:Y:S06]  /*07c0*/  BAR.SYNC.DEFER_BLOCKING 0x0 ;  /* 0x0000000000007b1d */ /* 0x018fec0000010000 */
[----:B0-----:R-:W-:Y:S05]  /*07d0*/  @!P1 BRA `(.L_x_4) ;  /* 0x00000000001c9947 */ /* 0x001fea0003800000 */
[----:B------:R-:W0:Y:S02]  /*07e0*/  LDC.64 R4, c[0x0][0x598] ;  /* 0x00016600ff047b82 */ /* 0x000e240000000a00 */
[----:B0-----:R-:W2:Y:S02]  /*07f0*/  LDG.E.64 R4, desc[UR22][R4.64] ;  /* 0x0000001604047981 */ /* 0x001ea4000c1e1b00 */
[----:B--2---:R-:W-:-:S04]  /*0800*/  ISETP.NE.U32.AND P0, PT, R4, RZ, PT ;  /* 0x000000ff0400720c */ /* 0x004fc80003f05070 */
[----:B------:R-:W-:-:S13]  /*0810*/  ISETP.NE.AND.EX P0, PT, R5, RZ, PT, P0 ;  /* 0x000000ff0500720c */ /* 0x000fda0003f05300 */
[----:B------:R-:W-:Y:S05]  /*0820*/  @!P0 BRA `(.L_x_4) ;  /* 0x0000000000088947 */ /* 0x000fea0003800000 */
[----:B------:R2:W5:Y:S01]  /*0830*/  LD.E R7, desc[UR22][R4.64] ;  /* 0x0000001604077980 */ /* 0x000562000c101900 */
[----:B------:R-:W-:Y:S05]  /*0840*/  BRA `(.L_x_5) ;  /* 0x0000000000207947 */ /* 0x000fea0003800000 */
.L_x_4:
[----:B------:R-:W-:Y:S02]  /*0850*/  ULDC.64 UR4, c[0x0][0x588] ;  /* 0x0001620000047ab9 */ /* 0x000fe40000000a00 */
[----:B------:R-:W-:-:S04]  /*0860*/  ISETP.NE.U32.AND P0, PT, RZ, UR4, PT ;  /* 0x00000004ff007c0c */ /* 0x000fc8000bf05070 */
[----:B------:R-:W-:-:S13]  /*0870*/  ISETP.NE.AND.EX P0, PT, RZ, UR5, PT, P0 ;  /* 0x00000005ff007c0c */ /* 0x000fda000bf05300 */
[----:B------:R-:W-:Y:S05]  /*0880*/  @!P0 BRA `(.L_x_6) ;  /* 0x00000000000c8947 */ /* 0x000fea0003800000 */
[----:B------:R-:W0:Y:S02]  /*0890*/  LDC.64 R4, c[0x0][0x588] ;  /* 0x00016200ff047b82 */ /* 0x000e240000000a00 */
[----:B0-----:R0:W5:Y:S01]  /*08a0*/  LDG.E R7, desc[UR22][R4.64] ;  /* 0x0000001604077981 */ /* 0x001162000c1e1900 */
[----:B------:R-:W-:Y:S05]  /*08b0*/  BRA `(.L_x_5) ;  /* 0x0000000000047947 */ /* 0x000fea0003800000 */
.L_x_6:
[----:B------:R-:W1:Y:S02]  /*08c0*/  LDC R7, c[0x0][0x580] ;  /* 0x00016000ff077b82 */ /* 0x000e640000000800 */
.L_x_5:
[----:B------:R-:W-:Y:S02]  /*08d0*/  ULDC.64 UR4, c[0x0][0x5a0] ;  /* 0x0001680000047ab9 */ /* 0x000fe40000000a00 */
[----:B------:R-:W-:-:S04]  /*08e0*/  ISETP.NE.U32.AND P0, PT, RZ, UR4, PT ;  /* 0x00000004ff007c0c */ /* 0x000fc8000bf05070 */
[----:B------:R-:W-:-:S13]  /*08f0*/  ISETP.NE.AND.EX P0, PT, RZ, UR5, PT, P0 ;  /* 0x00000005ff007c0c */ /* 0x000fda000bf05300 */
[----:B------:R-:W-:Y:S05]  /*0900*/  @!P0 BRA `(.L_x_7) ;  /* 0x00000000001c8947 */ /* 0x000fea0003800000 */
[----:B0-2---:R-:W0:Y:S02]  /*0910*/  LDC.64 R4, c[0x0][0x5a0] ;  /* 0x00016800ff047b82 */ /* 0x005e240000000a00 */
[----:B0-----:R-:W2:Y:S02]  /*0920*/  LDG.E.64 R4, desc[UR22][R4.64] ;  /* 0x0000001604047981 */ /* 0x001ea4000c1e1b00 */
[----:B--2---:R-:W-:-:S04]  /*0930*/  ISETP.NE.U32.AND P0, PT, R4, RZ, PT ;  /* 0x000000ff0400720c */ /* 0x004fc80003f05070 */
[----:B------:R-:W-:-:S13]  /*0940*/  ISETP.NE.AND.EX P0, PT, R5, RZ, PT, P0 ;  /* 0x000000ff0500720c */ /* 0x000fda0003f05300 */
[----:B------:R-:W-:Y:S05]  /*0950*/  @!P0 BRA `(.L_x_7) ;  /* 0x0000000000088947 */ /* 0x000fea0003800000 */
[----:B------:R0:W5:Y:S01]  /*0960*/  LD.E R10, desc[UR22][R4.64] ;  /* 0x00000016040a7980 */ /* 0x000162000c101900 */
[----:B------:R-:W-:Y:S05]  /*0970*/  BRA `(.L_x_8) ;  /* 0x0000000000207947 */ /* 0x000fea0003800000 */
.L_x_7:
[----:B------:R-:W-:Y:S02]  /*0980*/  ULDC.64 UR4, c[0x0][0x590] ;  /* 0x0001640000047ab9 */ /* 0x000fe40000000a00 */
[----:B------:R-:W-:-:S04]  /*0990*/  ISETP.NE.U32.AND P0, PT, RZ, UR4, PT ;  /* 0x00000004ff007c0c */ /* 0x000fc8000bf05070 */
[----:B------:R-:W-:-:S13]  /*09a0*/  ISETP.NE.AND.EX P0, PT, RZ, UR5, PT, P0 ;  /* 0x00000005ff007c0c */ /* 0x000fda000bf05300 */
[----:B------:R-:W-:Y:S05]  /*09b0*/  @!P0 BRA `(.L_x_9) ;  /* 0x00000000000c8947 */ /* 0x000fea0003800000 */
[----:B------:R-:W3:Y:S02]  /*09c0*/  LDC.64 R10, c[0x0][0x590] ;  /* 0x00016400ff0a7b82 */ /* 0x000ee40000000a00 */
[----:B---3--:R4:W5:Y:S01]  /*09d0*/  LDG.E R10, desc[UR22][R10.64] ;  /* 0x000000160a0a7981 */ /* 0x008962000c1e1900 */
[----:B------:R-:W-:Y:S05]  /*09e0*/  BRA `(.L_x_8) ;  /* 0x0000000000047947 */ /* 0x000fea0003800000 */
.L_x_9:
[----:B------:R-:W3:Y:S02]  /*09f0*/  LDC R10, c[0x0][0x584] ;  /* 0x00016100ff0a7b82 */ /* 0x000ee40000000800 */
.L_x_8:
[----:B0-2---:R-:W0:Y:S01]  /*0a00*/  LDC R4, c[0x0][0x65c] ;  /* 0x00019700ff047b82 */ /* 0x005e220000000800 */
[----:B------:R-:W2:Y:S01]  /*0a10*/  S2R R19, SR_CTAID.Y ;  /* 0x0000000000137919 */ /* 0x000ea20000002600 */
[----:B------:R-:W-:Y:S01]  /*0a20*/  ULDC UR6, c[0x0][0x28c] ;  /* 0x0000a30000067ab9 */ /* 0x000fe20000000800 */
[----:B------:R-:W-:Y:S01]  /*0a30*/  ISETP.NE.AND P0, PT, R6, 0x2, PT ;  /* 0x000000020600780c */ /* 0x000fe20003f05270 */
[----:B------:R-:W-:Y:S01]  /*0a40*/  UIADD3 UR6, UR6, 0xff, URZ ;  /* 0x000000ff06067890 */ /* 0x000fe2000fffe03f */
[----:B------:R-:W1:Y:S01]  /*0a50*/  S2R R12, SR_CTAID.X ;  /* 0x00000000000c7919 */ /* 0x000e620000002500 */
[----:B------:R-:W-:Y:S01]  /*0a60*/  IMAD.MOV.U32 R13, RZ, RZ, RZ ;  /* 0x000000ffff0d7224 */ /* 0x000fe200078e00ff */
[----:B------:R-:W-:Y:S01]  /*0a70*/  UMOV UR4, URZ ;  /* 0x0000003f00047c82 */ /* 0x000fe20008000000 */
[----:B------:R-:W-:Y:S01]  /*0a80*/  USHF.R.S32.HI UR7, URZ, 0x1f, UR6 ;  /* 0x0000001f3f077899 */ /* 0x000fe20008011406 */
[----:B------:R-:W-:Y:S01]  /*0a90*/  UMOV UR5, URZ ;  /* 0x0000003f00057c82 */ /* 0x000fe20008000000 */
[----:B------:R-:W-:-:S02]  /*0aa0*/  ULDC.64 UR8, c[0x0][0x650] ;  /* 0x0001940000087ab9 */ /* 0x000fc40000000a00 */
[----:B------:R-:W-:-:S04]  /*0ab0*/  ULEA.HI UR7, UR7, UR6, URZ, 0x8 ;  /* 0x0000000607077291 */ /* 0x000fc8000f8f403f */
[----:B------:R-:W-:Y:S01]  /*0ac0*/  USHF.R.S32.HI UR13, URZ, 0x8, UR7 ;  /* 0x000000083f0d7899 */ /* 0x000fe20008011407 */
[----:B0-----:R-:W-:-:S13]  /*0ad0*/  ISETP.NE.AND P2, PT, R4, 0x1, PT ;  /* 0x000000010400780c */ /* 0x001fda0003f45270 */
[----:B------:R-:W1:Y:S01]  /*0ae0*/  @P2 LDC R9, c[0x0][0x10] ;  /* 0x00000400ff092b82 */ /* 0x000e620000000800 */
[----:B--2---:R-:W-:Y:S02]  /*0af0*/  @P2 IMAD.MOV.U32 R4, RZ, RZ, R19 ;  /* 0x000000ffff042224 */ /* 0x004fe400078e0013 */
[----:B------:R-:W-:Y:S02]  /*0b00*/  @P2 IMAD.MOV.U32 R5, RZ, RZ, RZ ;  /* 0x000000ffff052224 */ /* 0x000fe400078e00ff */
[----:B------:R-:W-:-:S03]  /*0b10*/  @P2 IMAD.MOV.U32 R15, RZ, RZ, RZ ;  /* 0x000000ffff0f2224 */ /* 0x000fc600078e00ff */
[----:B----4-:R-:W0:Y:S01]  /*0b20*/  @!P2 LDC R11, c[0x0][0xc] ;  /* 0x00000300ff0bab82 */ /* 0x010e220000000800 */
[----:B------:R-:W-:Y:S01]  /*0b30*/  ULDC UR6, c[0x0][0xc] ;  /* 0x0000030000067ab9 */ /* 0x000fe20000000800 */
[----:B------:R-:W-:Y:S02]  /*0b40*/  ULDC UR7, c[0x0][0x10] ;  /* 0x0000040000077ab9 */ /* 0x000fe40000000800 */
[----:B------:R-:W-:-:S04]  /*0b50*/  UIMAD.WIDE.U32 UR6, UR6, UR7, URZ ;  /* 0x00000007060672a5 */ /* 0x000fc8000f8e003f */
[----:B------:R-:W2:Y:S01]  /*0b60*/  LDC R6, c[0x0][0x14] ;  /* 0x00000500ff067b82 */ /* 0x000ea20000000800 */
[----:B-1----:R-:W-:-:S04]  /*0b70*/  @P2 IMAD.WIDE.U32 R8, R12, R9, R4 ;  /* 0x000000090c082225 */ /* 0x002fc800078e0004 */
[----:B------:R-:W-:Y:S02]  /*0b80*/  @P2 IMAD.IADD R9, R9, 0x1, R15 ;  /* 0x0000000109092824 */ /* 0x000fe400078e020f */
[----:B0-----:R-:W-:-:S04]  /*0b90*/  @!P2 IMAD.WIDE.U32 R4, R11, R19, R12 ;  /* 0x000000130b04a225 */ /* 0x001fc800078e000c */
[----:B------:R-:W-:Y:S02]  /*0ba0*/  @!P2 IMAD.MOV.U32 R8, RZ, RZ, R4 ;  /* 0x000000ffff08a224 */ /* 0x000fe400078e0004 */
[----:B------:R-:W-:Y:S01]  /*0bb0*/  @!P2 IMAD.MOV.U32 R9, RZ, RZ, R5 ;  /* 0x000000ffff09a224 */ /* 0x000fe200078e0005 */
[----:B------:R-:W-:Y:S06]  /*0bc0*/  @P0 BRA `(.L_x_10) ;  /* 0x0000000000240947 */ /* 0x000fec0003800000 */
[----:B------:R-:W-:Y:S01]  /*0bd0*/  UISETP.GE.U32.AND UP0, UPT, UR13, 0xc, UPT ;  /* 0x0000000c0d00788c */ /* 0x000fe2000bf06070 */
[C---:B--2---:R-:W-:Y:S01]  /*0be0*/  IMAD R5, R6.reuse, UR7, RZ ;  /* 0x0000000706057c24 */ /* 0x044fe2000f8e02ff */
[----:B------:R-:W-:Y:S01]  /*0bf0*/  UIMAD.WIDE.U32 UR4, UR13, -0x55555555, URZ ;  /* 0xaaaaaaab0d0478a5 */ /* 0x000fe2000f8e003f */
[----:B------:R-:W-:-:S03]  /*0c00*/  IMAD.WIDE.U32 R8, R6, UR6, R8 ;  /* 0x0000000606087c25 */ /* 0x000fc6000f8e0008 */
[----:B------:R-:W-:Y:S01]  /*0c10*/  USHF.R.U32.HI UR4, URZ, 0x3, UR5 ;  /* 0x000000033f047899 */ /* 0x000fe20008011605 */
[----:B------:R-:W-:Y:S02]  /*0c20*/  IMAD.IADD R9, R9, 0x1, R5 ;  /* 0x0000000109097824 */ /* 0x000fe400078e0205 */
[----:B------:R-:W-:Y:S02]  /*0c30*/  UMOV UR5, URZ ;  /* 0x0000003f00057c82 */ /* 0x000fe40008000000 */
[----:B------:R-:W-:Y:S02]  /*0c40*/  @UP0 ULOP3.LUT UR5, UR4, 0x1, URZ, 0xc0, !UPT ;  /* 0x0000000104050892 */ /* 0x000fe4000f8ec03f */
[----:B------:R-:W-:-:S12]  /*0c50*/  UIMAD UR4, UR4, -0xc, UR13 ;  /* 0xfffffff4040478a4 */ /* 0x000fd8000f8e020d */
.L_x_10:
[----:B------:R-:W-:Y:S01]  /*0c60*/  ISETP.GE.U32.AND P0, PT, R8, UR8, PT ;  /* 0x0000000808007c0c */ /* 0x000fe2000bf06070 */
[----:B------:R-:W-:Y:S01]  /*0c70*/  IMAD.MOV.U32 R5, RZ, RZ, -0x1 ;  /* 0xffffffffff057424 */ /* 0x000fe200078e00ff */
[----:B------:R-:W-:Y:S01]  /*0c80*/  PRMT R11, RZ, 0x7610, R11 ;  /* 0x00007610ff0b7816 */ /* 0x000fe2000000000b */
[----:B------:R-:W-:Y:S01]  /*0c90*/  IMAD.MOV.U32 R14, RZ, RZ, -0x1 ;  /* 0xffffffffff0e7424 */ /* 0x000fe200078e00ff */
[----:B------:R-:W-:Y:S01]  /*0ca0*/  ISETP.GE.U32.AND.EX P0, PT, R9, UR9, PT, P0 ;  /* 0x0000000909007c0c */ /* 0x000fe2000bf06100 */
[----:B------:R-:W-:-:S12]  /*0cb0*/  IMAD.MOV.U32 R4, RZ, RZ, -0x1 ;  /* 0xffffffffff047424 */ /* 0x000fd800078e00ff */
[----:B------:R-:W-:Y:S05]  /*0cc0*/  @P0 BRA `(.L_x_11) ;  /* 0x00000004005c0947 */ /* 0x000fea0003800000 */
[----:B------:R-:W0:Y:S01]  /*0cd0*/  LDC.64 R22, c[0x0][0x628] ;  /* 0x00018a00ff167b82 */ /* 0x000e220000000a00 */
[----:B------:R-:W-:Y:S02]  /*0ce0*/  IMAD.MOV.U32 R4, RZ, RZ, R8 ;  /* 0x000000ffff047224 */ /* 0x000fe400078e0008 */
[----:B------:R-:W-:-:S05]  /*0cf0*/  IMAD.MOV.U32 R5, RZ, RZ, R9 ;  /* 0x000000ffff057224 */ /* 0x000fca00078e0009 */
[----:B------:R-:W1:Y:S08]  /*0d00*/  LDC R20, c[0x0][0x630] ;  /* 0x00018c00ff147b82 */ /* 0x000e700000000800 */
[----:B------:R-:W4:Y:S01]  /*0d10*/  LDC.64 R24, c[0x0][0x620] ;  /* 0x00018800ff187b82 */ /* 0x000f220000000a00 */
[----:B0-----:R-:W-:-:S04]  /*0d20*/  ISETP.NE.U32.AND P0, PT, R22, RZ, PT ;  /* 0x000000ff1600720c */ /* 0x001fc80003f05070 */
[----:B------:R-:W-:-:S13]  /*0d30*/  ISETP.NE.AND.EX P0, PT, R23, RZ, PT, P0 ;  /* 0x000000ff1700720c */ /* 0x000fda0003f05300 */
[----:B-1--4-:R-:W-:Y:S05]  /*0d40*/  @!P0 BRA `(.L_x_12) ;  /* 0x0000000000288947 */ /* 0x012fea0003800000 */
[----:B------:R-:W0:Y:S02]  /*0d50*/  LDC R11, c[0x0][0x634] ;  /* 0x00018d00ff0b7b82 */ /* 0x000e240000000800 */
[----:B0-----:R-:W-:-:S05]  /*0d60*/  IADD3 R11, P0, R8, R11, RZ ;  /* 0x0000000b080b7210 */ /* 0x001fca0007f1e0ff */
[----:B------:R-:W-:-:S04]  /*0d70*/  IMAD.X R21, RZ, RZ, R9, P0 ;  /* 0x000000ffff157224 */ /* 0x000fc800000e0609 */
[----:B------:R-:W-:-:S04]  /*0d80*/  IMAD.WIDE.U32 R4, R21, R22, RZ ;  /* 0x0000001615047225 */ /* 0x000fc800078e00ff */
[----:B------:R-:W-:-:S04]  /*0d90*/  IMAD.WIDE.U32 R14, P0, R11, R23, R4 ;  /* 0x000000170b0e7225 */ /* 0x000fc80007800004 */
[----:B------:R-:W-:-:S04]  /*0da0*/  IMAD.WIDE.U32 R4, R11, R22, RZ ;  /* 0x000000160b047225 */ /* 0x000fc800078e00ff */
[----:B------:R-:W-:Y:S01]  /*0db0*/  IMAD.X R17, RZ, RZ, RZ, P0 ;  /* 0x000000ffff117224 */ /* 0x000fe200000e06ff */
[----:B------:R-:W-:Y:S01]  /*0dc0*/  IADD3 RZ, P0, R5, R14, RZ ;  /* 0x0000000e05ff7210 */ /* 0x000fe20007f1e0ff */
[----:B------:R-:W-:-:S04]  /*0dd0*/  IMAD.MOV.U32 R16, RZ, RZ, R15 ;  /* 0x000000ffff107224 */ /* 0x000fc800078e000f */
[----:B------:R-:W-:-:S08]  /*0de0*/  IMAD.WIDE.U32.X R4, R21, R23, R16, P0 ;  /* 0x0000001715047225 */ /* 0x000fd000000e0410 */
.L_x_12:
[-CC-:B------:R-:W-:Y:S01]  /*0df0*/  SHF.R.U64 R29, R4, R20.reuse, R5.reuse ;  /* 0x00000014041d7219 */ /* 0x180fe20000001205 */
[----:B------:R-:W0:Y:S01]  /*0e00*/  LDC.64 R26, c[0x0][0x640] ;  /* 0x00019000ff1a7b82 */ /* 0x000e220000000a00 */
[----:B------:R-:W-:Y:S01]  /*0e10*/  SHF.R.U32.HI R5, RZ, R20, R5 ;  /* 0x00000014ff057219 */ /* 0x000fe20000011605 */
[----:B------:R-:W-:Y:S01]  /*0e20*/  ULDC UR8, c[0x0][0x150] ;  /* 0x0000540000087ab9 */ /* 0x000fe20000000800 */
[----:B------:R-:W-:Y:S02]  /*0e30*/  IADD3 R15, P0, RZ, -R29, RZ ;  /* 0x8000001dff0f7210 */ /* 0x000fe40007f1e0ff */
[----:B------:R-:W-:-:S03]  /*0e40*/  I2FP.F32.U32 R4, R12 ;  /* 0x0000000c00047245 */ /* 0x000fc60000201000 */
[----:B------:R-:W1:Y:S01]  /*0e50*/  LDC R16, c[0x0][0x618] ;  /* 0x00018600ff107b82 */ /* 0x000e620000000800 */
[----:B------:R-:W-:Y:S02]  /*0e60*/  IMAD.X R17, RZ, RZ, ~R5, P0 ;  /* 0x000000ffff117224 */ /* 0x000fe400000e0e05 */
[----:B------:R-:W-:Y:S01]  /*0e70*/  FMUL R11, R4, UR8 ;  /* 0x00000008040b7c20 */ /* 0x000fe20008400000 */
[----:B------:R-:W-:Y:S01]  /*0e80*/  IMAD.WIDE.U32 R4, R15, R24, R8 ;  /* 0x000000180f047225 */ /* 0x000fe200078e0008 */
[----:B------:R-:W-:-:S03]  /*0e90*/  ULDC UR8, c[0x0][0x154] ;  /* 0x0000550000087ab9 */ /* 0x000fc60000000800 */
[----:B------:R-:W-:Y:S01]  /*0ea0*/  IMAD R14, R17, R24, RZ ;  /* 0x00000018110e7224 */ /* 0x000fe200078e02ff */
[----:B------:R-:W4:Y:S01]  /*0eb0*/  LDC R13, c[0x0][0x144] ;  /* 0x00005100ff0d7b82 */ /* 0x000f220000000800 */
[----:B------:R-:W2:Y:S02]  /*0ec0*/  F2I.U32.TRUNC.NTZ R11, R11 ;  /* 0x0000000b000b7305 */ /* 0x000ea4000020f000 */
[----:B------:R-:W-:-:S04]  /*0ed0*/  IMAD R15, R15, R25, R14 ;  /* 0x000000190f0f7224 */ /* 0x000fc800078e020e */
[----:B------:R-:W-:Y:S01]  /*0ee0*/  IMAD.IADD R5, R5, 0x1, R15 ;  /* 0x0000000105057824 */ /* 0x000fe200078e020f */
[----:B------:R-:W3:Y:S01]  /*0ef0*/  LDC R17, c[0x0][0x608] ;  /* 0x00018200ff117b82 */ /* 0x000ee20000000800 */
[----:B0-----:R-:W-:-:S04]  /*0f00*/  ISETP.NE.U32.AND P0, PT, R26, RZ, PT ;  /* 0x000000ff1a00720c */ /* 0x001fc80003f05070 */
[----:B------:R-:W-:-:S03]  /*0f10*/  ISETP.NE.AND.EX P0, PT, R27, RZ, PT, P0 ;  /* 0x000000ff1b00720c */ /* 0x000fc60003f05300 */
[----:B------:R-:W0:Y:S01]  /*0f20*/  LDC R21, c[0x0][0x658] ;  /* 0x00019600ff157b82 */ /* 0x000e220000000800 */
[-C--:B-1----:R-:W-:Y:S01]  /*0f30*/  SHF.R.U64 R30, R4, R16.reuse, R5 ;  /* 0x00000010041e7219 */ /* 0x082fe20000001205 */
[----:B--2---:R-:W-:Y:S01]  /*0f40*/  IMAD.MOV R14, RZ, RZ, -R11 ;  /* 0x000000ffff0e7224 */ /* 0x004fe200078e0a0b */
[----:B------:R-:W-:Y:S02]  /*0f50*/  I2FP.F32.U32 R4, R19 ;  /* 0x0000001300047245 */ /* 0x000fe40000201000 */
[----:B------:R-:W-:-:S03]  /*0f60*/  SHF.R.U32.HI R16, RZ, R16, R5 ;  /* 0x00000010ff107219 */ /* 0x000fc60000011605 */
[----:B------:R-:W1:Y:S01]  /*0f70*/  LDC R22, c[0x0][0x148] ;  /* 0x00005200ff167b82 */ /* 0x000e620000000800 */
[----:B----4-:R-:W-:Y:S02]  /*0f80*/  IMAD R11, R13, R14, R12 ;  /* 0x0000000e0d0b7224 */ /* 0x010fe400078e020c */
[----:B------:R-:W-:Y:S01]  /*0f90*/  FMUL R5, R4, UR8 ;  /* 0x0000000804057c20 */ /* 0x000fe20008400000 */
[----:B------:R-:W-:-:S03]  /*0fa0*/  IMAD.MOV.U32 R4, RZ, RZ, -0x1 ;  /* 0xffffffffff047424 */ /* 0x000fc600078e00ff */
[----:B------:R2:W4:Y:S01]  /*0fb0*/  F2I.U32.TRUNC.NTZ R20, R5 ;  /* 0x0000000500147305 */ /* 0x000522000020f000 */
[----:B------:R-:W1:Y:S01]  /*0fc0*/  LDC R23, c[0x0][0x648] ;  /* 0x00019200ff177b82 */ /* 0x000e620000000800 */
[-CC-:B---3--:R-:W-:Y:S02]  /*0fd0*/  SHF.R.U64 R32, R30, R17.reuse, R16.reuse ;  /* 0x000000111e207219 */ /* 0x188fe40000001210 */
[----:B------:R-:W-:Y:S01]  /*0fe0*/  SHF.R.U32.HI R12, RZ, R17, R16 ;  /* 0x00000011ff0c7219 */ /* 0x000fe20000011610 */
[----:B------:R-:W-:-:S04]  /*0ff0*/  IMAD.MOV.U32 R16, RZ, RZ, 0x1 ;  /* 0x00000001ff107424 */ /* 0x000fc800078e00ff */
[----:B------:R-:W3:Y:S01]  /*1000*/  LDC R24, c[0x0][0x638] ;  /* 0x00018e00ff187b82 */ /* 0x000ee20000000800 */
[-CC-:B0-----:R-:W-:Y:S02]  /*1010*/  SHF.R.U64 R34, R32, R21.reuse, R12.reuse ;  /* 0x0000001520227219 */ /* 0x181fe4000000120c */
[-C--:B------:R-:W-:Y:S02]  /*1020*/  SHF.L.U32 R4, R4, R21.reuse, RZ ;  /* 0x0000001504047219 */ /* 0x080fe400000006ff */
[-C--:B------:R-:W-:Y:S02]  /*1030*/  SHF.R.U32.HI R12, RZ, R21.reuse, R12 ;  /* 0x00000015ff0c7219 */ /* 0x080fe4000001160c */
[----:B------:R-:W-:Y:S01]  /*1040*/  LOP3.LUT R17, RZ, R4, RZ, 0x33, !PT ;  /* 0x00000004ff117212 */ /* 0x000fe200078e33ff */
[----:B------:R-:W0:Y:S01]  /*1050*/  LDC R25, c[0x0][0x610] ;  /* 0x00018400ff197b82 */ /* 0x000e220000000800 */
[----:B------:R-:W-:Y:S01]  /*1060*/  SHF.L.U32 R16, R16, R21, RZ ;  /* 0x0000001510107219 */ /* 0x000fe200000006ff */
[----:B------:R-:W-:-:S02]  /*1070*/  IMAD.MOV.U32 R4, RZ, RZ, R34 ;  /* 0x000000ffff047224 */ /* 0x000fc400078e0022 */
[----:B--2---:R-:W-:-:S04]  /*1080*/  IMAD.MOV.U32 R5, RZ, RZ, R12 ;  /* 0x000000ffff057224 */ /* 0x004fc800078e000c */
[----:B------:R-:W2:Y:S01]  /*1090*/  LDC R28, c[0x0][0x600] ;  /* 0x00018000ff1c7b82 */ /* 0x000ea20000000800 */
[----:B----4-:R-:W-:Y:S05]  /*10a0*/  @!P0 BRA `(.L_x_13) ;  /* 0x0000000000288947 */ /* 0x010fea0003800000 */
[----:B------:R-:W4:Y:S02]  /*10b0*/  LDC R15, c[0x0][0x64c] ;  /* 0x00019300ff0f7b82 */ /* 0x000f240000000800 */
[----:B----4-:R-:W-:-:S05]  /*10c0*/  IADD3 R15, P0, R15, R34, RZ ;  /* 0x000000220f0f7210 */ /* 0x010fca0007f1e0ff */
        /* <DEDUP_REMOVED lines=8> */
.L_x_13:
[----:B-1----:R-:W-:Y:S01]  /*1150*/  SHF.R.U64 R5, R4, R23, R5 ;  /* 0x0000001704057219 */ /* 0x002fe20000001205 */
[----:B--2---:R-:W-:Y:S01]  /*1160*/  VIADD R4, R28, 0xffffffff ;  /* 0xffffffff1c047836 */ /* 0x004fe20000000000 */
[----:B------:R-:W-:Y:S01]  /*1170*/  LOP3.LUT R17, R32, R17, RZ, 0xc0, !PT ;  /* 0x0000001120117212 */ /* 0x000fe200078ec0ff */
[----:B------:R-:W-:Y:S02]  /*1180*/  IMAD.MOV R20, RZ, RZ, -R20 ;  /* 0x000000ffff147224 */ /* 0x000fe400078e0a14 */
[----:B------:R-:W-:Y:S01]  /*1190*/  IMAD.MOV R13, RZ, RZ, -R5 ;  /* 0x000000ffff0d7224 */ /* 0x000fe200078e0a05 */
[----:B------:R-:W-:Y:S01]  /*11a0*/  LOP3.LUT R4, R30, R4, RZ, 0xc0, !PT ;  /* 0x000000041e047212 */ /* 0x000fe200078ec0ff */
[----:B------:R-:W-:Y:S02]  /*11b0*/  @P2 IMAD R11, R22, R20, R19 ;  /* 0x00000014160b2224 */ /* 0x000fe400078e0213 */
[----:B------:R-:W-:Y:S02]  /*11c0*/  IMAD R16, R16, R5, R17 ;  /* 0x0000000510107224 */ /* 0x000fe400078e0211 */
[----:B---3--:R-:W-:-:S02]  /*11d0*/  IMAD R13, R13, R24, R34 ;  /* 0x000000180d0d7224 */ /* 0x008fc400078e0222 */
[----:B0-----:R-:W-:Y:S02]  /*11e0*/  IMAD R5, R16, R25, R11 ;  /* 0x0000001910057224 */ /* 0x001fe400078e020b */
[----:B------:R-:W-:Y:S02]  /*11f0*/  IMAD R4, R13, R28, R4 ;  /* 0x0000001c0d047224 */ /* 0x000fe400078e0204 */
[----:B------:R-:W-:-:S03]  /*1200*/  IMAD.MOV.U32 R11, RZ, RZ, 0x1 ;  /* 0x00000001ff0b7424 */ /* 0x000fc600078e00ff */
[----:B------:R-:W-:Y:S02]  /*1210*/  SEL R14, R4, R5, !P2 ;  /* 0x00000005040e7207 */ /* 0x000fe40005000000 */
[----:B------:R-:W-:Y:S01]  /*1220*/  SEL R5, R5, R4, !P2 ;  /* 0x0000000405057207 */ /* 0x000fe20005000000 */
[----:B------:R-:W-:-:S07]  /*1230*/  IMAD.MOV.U32 R4, RZ, RZ, R29 ;  /* 0x000000ffff047224 */ /* 0x000fce00078e001d */
.L_x_11:
[----:B------:R-:W-:Y:S05]  /*1240*/  @!P3 BRA `(.L_x_14) ;  /* 0x00000020001cb947 */ /* 0x000fea0003800000 */
[----:B------:R-:W-:-:S13]  /*1250*/  ISETP.GT.U32.AND P0, PT, R31, 0x1, PT ;  /* 0x000000011f00780c */ /* 0x000fda0003f04070 */
[----:B------:R-:W-:Y:S05]  /*1260*/  @P0 EXIT ;  /* 0x000000000000094d */ /* 0x000fea0003800000 */
.L_x_15:
[----:B------:R-:W-:-:S08]  /*1270*/  NOP ;  /* 0x0000000000007918 */ /* 0x000fd00000000000 */
[----:B------:R-:W0:Y:S02]  /*1280*/  USETMAXREG.TRY_ALLOC.CTAPOOL UP0, 0xe8 ;  /* 0x000000e8000079c8 */ /* 0x000e240008000600 */
[----:B0-----:R-:W-:-:S13]  /*1290*/  PLOP3.LUT P0, PT, PT, PT, UP0, 0x80, 0x0 ;  /* 0x000000000000781c */ /* 0x001fda0003f0f008 */
[----:B------:R-:W-:Y:S05]  /*12a0*/  @!P0 BRA `(.L_x_15) ;  /* 0xfffffffc00f08947 */ /* 0x000fea000383ffff */
[----:B------:R-:W-:-:S13]  /*12b0*/  LOP3.LUT P0, RZ, R11, 0xff, RZ, 0xc0, !PT ;  /* 0x000000ff0bff7812 */ /* 0x000fda000780c0ff */
[----:B------:R-:W-:Y:S05]  /*12c0*/  @!P0 EXIT ;  /* 0x000000000000894d */ /* 0x000fea0003800000 */
[----:B------:R-:W0:Y:S01]  /*12d0*/  S2UR UR8, SR_CgaCtaId ;  /* 0x00000000000879c3 */ /* 0x000e220000008800 */
[----:B------:R-:W-:Y:S01]  /*12e0*/  SHF.R.S32.HI R3, RZ, 0x1f, R2 ;  /* 0x0000001fff037819 */ /* 0x000fe20000011402 */
[----:B------:R-:W-:Y:S01]  /*12f0*/  UIADD3 UR9, UR17, -0x1, URZ ;  /* 0xffffffff11097890 */ /* 0x000fe2000fffe03f */
[----:B------:R-:W-:Y:S01]  /*1300*/  LOP3.LUT R35, R0, 0x1, RZ, 0xfc, !PT ;  /* 0x0000000100237812 */ /* 0x000fe200078efcff */
[----:B------:R-:W-:Y:S01]  /*1310*/  UMOV UR14, 0x400 ;  /* 0x00000400000e7882 */ /* 0x000fe20000000000 */
[CC--:B------:R-:W-:Y:S01]  /*1320*/  LEA.HI R11, R3.reuse, R2.reuse, RZ, 0x2 ;  /* 0x00000002030b7211 */ /* 0x0c0fe200078f10ff */
[----:B------:R-:W-:Y:S01]  /*1330*/  UISETP.LT.AND UP0, UPT, UR13, 0x1, UPT ;  /* 0x000000010d00788c */ /* 0x000fe2000bf01270 */
[----:B------:R-:W-:Y:S01]  /*1340*/  LEA.HI R3, R3, R2, RZ, 0x5 ;  /* 0x0000000203037211 */ /* 0x000fe200078f28ff */
[----:B------:R-:W-:Y:S01]  /*1350*/  USHF.L.U32 UR12, UR13, 0x1, URZ ;  /* 0x000000010d0c7899 */ /* 0x000fe2000800063f */
[--C-:B------:R-:W-:Y:S01]  /*1360*/  SHF.R.S32.HI R12, RZ, 0x2, R11.reuse ;  /* 0x00000002ff0c7819 */ /* 0x100fe2000001140b */
[----:B------:R-:W-:Y:S01]  /*1370*/  USEL UR16, UR13, 0x1, UP0 ;  /* 0x000000010d107887 */ /* 0x000fe20008000000 */
[----:B------:R-:W-:Y:S01]  /*1380*/  SHF.R.S32.HI R13, RZ, 0x1f, R11 ;  /* 0x0000001fff0d7819 */ /* 0x000fe2000001140b */
[----:B------:R-:W-:Y:S01]  /*1390*/  UISETP.NE.AND UP0, UPT, UR9, URZ, UPT ;  /* 0x0000003f0900728c */ /* 0x000fe2000bf05270 */
[----:B------:R-:W-:Y:S01]  /*13a0*/  SHF.R.S32.HI R3, RZ, 0x5, R3 ;  /* 0x00000005ff037819 */ /* 0x000fe20000011403 */
[----:B------:R-:W-:Y:S01]  /*13b0*/  UIADD3 UR16, -UR16, UR13, URZ ;  /* 0x0000000d10107290 */ /* 0x000fe2000fffe13f */
[----:B------:R-:W-:Y:S01]  /*13c0*/  LEA.HI R13, R13, R12, RZ, 0x3 ;  /* 0x0000000c0d0d7211 */ /* 0x000fe200078f18ff */
[----:B------:R-:W-:Y:S01]  /*13d0*/  USEL UR11, URZ, 0x1, UP0 ;  /* 0x000000013f0b7887 */ /* 0x000fe20008000000 */
[----:B------:R-:W-:-:S02]  /*13e0*/  LOP3.LUT R11, R11, 0xfffffffc, RZ, 0xc0, !PT ;  /* 0xfffffffc0b0b7812 */ /* 0x000fc400078ec0ff */
[----:B------:R-:W-:-:S03]  /*13f0*/  LOP3.LUT R13, R13, 0xfffffff8, RZ, 0xc0, !PT ;  /* 0xfffffff80d0d7812 */ /* 0x000fc600078ec0ff */
[----:B------:R-:W-:Y:S01]  /*1400*/  IMAD.IADD R11, R2, 0x1, -R11 ;  /* 0x00000001020b7824 */ /* 0x000fe200078e0a0b */
[----:B0-----:R-:W-:Y:S01]  /*1410*/  ULEA UR14, UR8, UR14, 0x18 ;  /* 0x0000000e080e7291 */ /* 0x001fe2000f8ec03f */
[----:B------:R-:W-:Y:S01]  /*1420*/  IMAD.IADD R12, R12, 0x1, -R13 ;  /* 0x000000010c0c7824 */ /* 0x000fe200078e0a0d */
[----:B------:R-:W-:Y:S01]  /*1430*/  USHF.L.U32 UR8, UR9, 0x3, URZ ;  /* 0x0000000309087899 */ /* 0x000fe2000800063f */
[----:B------:R-:W-:Y:S01]  /*1440*/  IMAD.U32 R36, RZ, RZ, UR11 ;  /* 0x0000000bff247e24 */ /* 0x000fe2000f8e00ff */
[----:B------:R-:W-:Y:S01]  /*1450*/  UIADD3 UR9, UR14, 0x30200, URZ ;  /* 0x000302000e097890 */ /* 0x000fe2000fffe03f */
[--C-:B------:R-:W-:Y:S01]  /*1460*/  IMAD R15, R3, -0x10, -R12.reuse ;  /* 0xfffffff0030f7824 */ /* 0x100fe200078e0a0c */
[----:B------:R-:W-:Y:S01]  /*1470*/  ULOP3.LUT UR8, UR8, 0x8, URZ, 0xc0, !UPT ;  /* 0x0000000808087892 */ /* 0x000fe2000f8ec03f */
[----:B------:R-:W-:Y:S01]  /*1480*/  SHF.R.S32.HI R13, RZ, 0x1f, R12 ;  /* 0x0000001fff0d7819 */ /* 0x000fe2000001140c */
[----:B------:R-:W-:Y:S02]  /*1490*/  UIADD3 UR10, UR14, 0x200, URZ ;  /* 0x000002000e0a7890 */ /* 0x000fe4000fffe03f */
[----:B------:R-:W-:-:S02]  /*14a0*/  USHF.R.U32.HI UR9, URZ, 0x4, UR9 ;  /* 0x000000043f097899 */ /* 0x000fc40008011609 */
[----:B------:R-:W-:Y:S01]  /*14b0*/  USHF.R.U32.HI UR10, URZ, 0x4, UR10 ;  /* 0x000000043f0a7899 */ /* 0x000fe2000801160a */
[----:B------:R-:W-:Y:S01]  /*14c0*/  IMAD.WIDE R2, R3, 0x10, R12 ;  /* 0x0000001003027825 */ /* 0x000fe200078e020c */
[----:B------:R-:W-:Y:S02]  /*14d0*/  ULOP3.LUT UR18, UR8, 0x8, URZ, 0x3c, !UPT ;  /* 0x0000000808127892 */ /* 0x000fe4000f8e3c3f */
[----:B------:R-:W-:Y:S02]  /*14e0*/  ULOP3.LUT UR19, UR8, 0x18, URZ, 0x3c, !UPT ;  /* 0x0000001808137892 */ /* 0x000fe4000f8e3c3f */
[----:B------:R-:W-:Y:S01]  /*14f0*/  UIADD3 UR15, UR14, 0xd0, URZ ;  /* 0x000000d00e0f7890 */ /* 0x000fe2000fffe03f */
[----:B------:R-:W-:Y:S01]  /*1500*/  ULDC UR8, c[0x0][0x284] ;  /* 0x0000a10000087ab9 */ /* 0x000fe20000000800 */
[----:B------:R-:W-:Y:S01]  /*1510*/  ULOP3.LUT UR9, UR9, 0x3fff, URZ, 0xc0, !UPT ;  /* 0x00003fff09097892 */ /* 0x000fe2000f8ec03f */
[----:B------:R-:W-:Y:S01]  /*1520*/  VIADD R22, R15, UR8 ;  /* 0x000000080f167c36 */ /* 0x000fe20008000000 */
[----:B------:R-:W-:-:S02]  /*1530*/  ULOP3.LUT UR10, UR10, 0x3fff, URZ, 0xc0, !UPT ;  /* 0x00003fff0a0a7892 */ /* 0x000fc4000f8ec03f */
[----:B------:R-:W-:Y:S02]  /*1540*/  ULEA UR17, UR17, UR15, 0x3 ;  /* 0x0000000f11117291 */ /* 0x000fe4000f8e183f */
[----:B------:R-:W-:Y:S02]  /*1550*/  ULOP3.LUT UR20, UR9, 0x10000, URZ, 0xfc, !UPT ;  /* 0x0001000009147892 */ /* 0x000fe4000f8efc3f */
[----:B------:R-:W-:-:S12]  /*1560*/  ULOP3.LUT UR21, UR10, 0x10000, URZ, 0xfc, !UPT ;  /* 0x000100000a157892 */ /* 0x000fd8000f8efc3f */
.L_x_50:
[----:B------:R-:W-:Y:S01]  /*1570*/  SHF.L.U32 R12, R36, 0x1f, RZ ;  /* 0x0000001f240c7819 */ /* 0x000fe200000006ff */
[----:B------:R-:W0:Y:S01]  /*1580*/  LDC R13, c[0x0][0x28c] ;  /* 0x0000a300ff0d7b82 */ /* 0x000e220000000800 */
[----:B------:R-:W-:Y:S01]  /*1590*/  UMOV UR24, URZ ;  /* 0x0000003f00187c82 */ /* 0x000fe20008000000 */
[----:B------:R-:W-:Y:S01]  /*15a0*/  UMOV UR25, UR4 ;  /* 0x0000000400197c82 */ /* 0x000fe20008000000 */
[----:B------:R-:W1:Y:S01]  /*15b0*/  SYNCS.PHASECHK.TRANS64.TRYWAIT P0, [UR17+-0x8], R12 ;  /* 0xfffff80cff0075a7 */ /* 0x000e620008000151 */
[----:B0-----:R-:W-:Y:S01]  /*15c0*/  ISETP.GE.AND P1, PT, R13, 0x1, PT ;  /* 0x000000010d00780c */ /* 0x001fe20003f26270 */
[----:B-1----:R-:W-:-:S12]  /*15d0*/  @!P0 BRA `(.L_x_16) ;  /* 0x0000003000808947 */ /* 0x002fd80003800000 */
.L_x_80:
[----:B------:R-:W-:Y:S01]  /*15e0*/  UMOV UR8, URZ ;  /* 0x0000003f00087c82 */ /* 0x000fe20008000000 */
[----:B------:R-:W-:Y:S01]  /*15f0*/  UMOV UR9, URZ ;  /* 0x0000003f00097c82 */ /* 0x000fe20008000000 */
[----:B------:R-:W-:Y:S01]  /*1600*/  CS2R R24, SRZ ;  /* 0x0000000000187805 */ /* 0x000fe2000001ff00 */
[----:B------:R-:W-:Y:S01]  /*1610*/  IMAD.MOV.U32 R23, RZ, RZ, RZ ;  /* 0x000000ffff177224 */ /* 0x000fe200078e00ff */
[----:B------:R-:W-:Y:S01]  /*1620*/  CS2R R28, SRZ ;  /* 0x00000000001c7805 */ /* 0x000fe2000001ff00 */
[----:B------:R-:W-:Y:S01]  /*1630*/  IMAD.MOV.U32 R26, RZ, RZ, RZ ;  /* 0x000000ffff1a7224 */ /* 0x000fe200078e00ff */
[----:B------:R-:W-:Y:S01]  /*1640*/  CS2R R30, SRZ ;  /* 0x00000000001e7805 */ /* 0x000fe2000001ff00 */
[----:B------:R-:W-:Y:S01]  /*1650*/  IMAD.U32 R15, RZ, RZ, UR5 ;  /* 0x00000005ff0f7e24 */ /* 0x000fe2000f8e00ff */
[----:B------:R-:W-:Y:S06]  /*1660*/  @!P1 BRA `(.L_x_17) ;  /* 0x0000000400349947 */ /* 0x000fec0003800000 */
[----:B------:R-:W-:-:S13]  /*1670*/  ISETP.NE.AND P1, PT, R35, 0x3, PT ;  /* 0x000000032300780c */ /* 0x000fda0003f25270 */
[----:B------:R-:W-:Y:S05]  /*1680*/  @!P1 BRA `(.L_x_18) ;  /* 0x0000000000049947 */ /* 0x000fea0003800000 */
[----:B------:R-:W-:Y:S01]  /*1690*/  BPT.TRAP 0x1 ;  /* 0x000000040000795c */ /* 0x000fe20000300000 */
.L_x_18:
[----:B------:R-:W-:Y:S01]  /*16a0*/  ULEA UR8, UR4, UR14, 0x3 ;  /* 0x0000000e04087291 */ /* 0x000fe2000f8e183f */
[----:B0-----:R-:W-:-:S05]  /*16b0*/  IMAD.U32 R12, RZ, RZ, UR5 ;  /* 0x00000005ff0c7e24 */ /* 0x001fca000f8e00ff */
[----:B------:R-:W-:-:S04]  /*16c0*/  SHF.L.U32 R12, R12, 0x1f, RZ ;  /* 0x0000001f0c0c7819 */ /* 0x000fc800000006ff */
[----:B------:R0:W1:Y:S01]  /*16d0*/  SYNCS.PHASECHK.TRANS64.TRYWAIT P0, [UR8], R12 ;  /* 0x0000000cff0075a7 */ /* 0x0000620008000148 */
[----:B------:R-:W-:Y:S05]  /*16e0*/  @!P1 BRA `(.L_x_19) ;  /* 0x0000000000049947 */ /* 0x000fea0003800000 */
[----:B------:R-:W-:Y:S01]  /*16f0*/  BPT.TRAP 0x1 ;  /* 0x000000040000795c */ /* 0x000fe20000300000 */
.L_x_19:
[----:B-1----:R-:W-:Y:S05]  /*1700*/  @P0 BRA `(.L_x_20) ;  /* 0x0000000000080947 */ /* 0x002fea0003800000 */
[----:B------:R-:W1:Y:S02]  /*1710*/  SYNCS.PHASECHK.TRANS64.TRYWAIT P0, [UR8], R12 ;  /* 0x0000000cff0075a7 */ /* 0x000e640008000148 */
[----:B-1----:R-:W-:Y:S05]  /*1720*/  @!P0 BRA `(.L_x_21) ;  /* 0x0000003000448947 */ /* 0x002fea0003800000 */
.L_x_20:
[----:B------:R-:W-:Y:S01]  /*1730*/  ULEA UR25, UR4, UR21, 0xa ;  /* 0x0000001504197291 */ /* 0x000fe2000f8e503f */
[----:B------:R-:W-:Y:S01]  /*1740*/  WARPGROUP.ARRIVE ;  /* 0x00000000000079c5 */ /* 0x000fe20000000000 */
[----:B------:R-:W-:Y:S01]  /*1750*/  ULEA UR24, UR4, UR20, 0x7 ;  /* 0x0000001404187291 */ /* 0x000fe2000f8e383f */
[----:B------:R-:W-:Y:S01]  /*1760*/  CS2R R24, SRZ ;  /* 0x0000000000187805 */ /* 0x000fe2000001ff00 */
[----:B------:R-:W-:Y:S01]  /*1770*/  UMOV UR9, 0x40000040 ;  /* 0x4000004000097882 */ /* 0x000fe20000000000 */
[----:B------:R-:W-:Y:S01]  /*1780*/  UMOV UR11, 0x40000000 ;  /* 0x40000000000b7882 */ /* 0x000fe20000000000 */
[----:B------:R-:W-:Y:S01]  /*1790*/  IMAD.MOV.U32 R23, RZ, RZ, RZ ;  /* 0x000000ffff177224 */ /* 0x000fe200078e00ff */
[----:B------:R-:W-:Y:S01]  /*17a0*/  UMOV UR8, UR25 ;  /* 0x0000001900087c82 */ /* 0x000fe20008000000 */
[----:B------:R-:W-:Y:S01]  /*17b0*/  IMAD.MOV.U32 R26, RZ, RZ, RZ ;  /* 0x000000ffff1a7224 */ /* 0x000fe200078e00ff */
[----:B------:R-:W-:Y:S02]  /*17c0*/  UMOV UR10, UR24 ;  /* 0x00000018000a7c82 */ /* 0x000fe40008000000 */
[----:B------:R-:W-:Y:S01]  /*17d0*/  QGMMA.64x8x32.F32.E4M3.E4M3 R28, gdesc[UR8], RZ, !UPT ;  /* 0x00000000081c79f3 */ /* 0x000fe2000c7008ff */
[----:B------:R-:W-:-:S02]  /*17e0*/  UIADD3 UR8, UR25, 0x2, URZ ;  /* 0x0000000219087890 */ /* 0x000fc4000fffe03f */
[----:B------:R-:W-:Y:S01]  /*17f0*/  UIADD3 UR10, UR24, 0x2, URZ ;  /* 0x00000002180a7890 */ /* 0x000fe2000fffe03f */
[----:B------:R-:W-:Y:S01]  /*1800*/  UMOV UR9, 0x40000040 ;  /* 0x4000004000097882 */ /* 0x000fe20000000000 */
[----:B------:R-:W-:-:S07]  /*1810*/  UMOV UR11, 0x40000000 ;  /* 0x40000000000b7882 */ /* 0x000fce0000000000 */
[----:B------:R-:W-:Y:S01]  /*1820*/  QGMMA.64x8x32.F32.E4M3.E4M3 R28, gdesc[UR8], R28 ;  /* 0x00000000081c79f3 */ /* 0x000fe2000870081c */
[----:B------:R-:W-:Y:S02]  /*1830*/  UIADD3 UR8, UR25, 0x4, URZ ;  /* 0x0000000419087890 */ /* 0x000fe4000fffe03f */
        /* <DEDUP_REMOVED lines=26> */
[----:B------:R-:W-:Y:S01]  /*19e0*/  ULDC UR9, c[0x0][0x50c] ;  /* 0x0001430000097ab9 */ /* 0x000fe20000000800 */
[----:B------:R-:W-:Y:S01]  /*19f0*/  UMOV UR11, 0x40000000 ;  /* 0x40000000000b7882 */ /* 0x000fe20000000000 */
[----:B------:R-:W-:Y:S01]  /*1a00*/  UISETP.NE.AND UP0, UPT, UR9, 0x8, UPT ;  /* 0x000000080900788c */ /* 0x000fe2000bf05270 */
[----:B------:R-:W-:Y:S02]  /*1a10*/  UMOV UR24, 0x8 ;  /* 0x0000000800187882 */ /* 0x000fe40000000000 */
[----:B------:R-:W-:-:S03]  /*1a20*/  UMOV UR9, 0x40000040 ;  /* 0x4000004000097882 */ /* 0x000fc60000000000 */
[----:B------:R-:W-:Y:S01]  /*1a30*/  QGMMA.64x8x32.F32.E4M3.E4M3 R28, gdesc[UR8], R28, gsb0 ;  /* 0x00000000081c79f3 */ /* 0x000fe2000800081c */
[----:B------:R-:W-:-:S06]  /*1a40*/  USEL UR8, URZ, 0x1, UP0 ;  /* 0x000000013f087887 */ /* 0x000fcc0008000000 */
[----:B------:R-:W-:-:S13]  /*1a50*/  ISETP.NE.AND P0, PT, RZ, UR8, PT ;  /* 0x00000008ff007c0c */ /* 0x000fda000bf05270 */
[----:B------:R-:W-:Y:S05]  /*1a60*/  @!P0 BRA `(.L_x_22) ;  /* 0x0000000000188947 */ /* 0x000fea0003800000 */
[----:B------:R-:W-:Y:S02]  /*1a70*/  WARPGROUP.DEPBAR.LE gsb0, 0x0 ;  /* 0x00008000000079c5 */ /* 0x000fe40000010000 */
[----:B------:R-:W-:-:S01]  /*1a80*/  FADD R25, RZ, R28 ;  /* 0x0000001cff197221 */ /* 0x000fc20000000000 */
[----:B------:R-:W-:Y:S01]  /*1a90*/  FADD R26, RZ, R29 ;  /* 0x0000001dff1a7221 */ /* 0x000fe20000000000 */
[----:B------:R-:W-:-:S01]  /*1aa0*/  FADD R23, RZ, R30 ;  /* 0x0000001eff177221 */ /* 0x000fc20000000000 */
[----:B------:R-:W-:Y:S01]  /*1ab0*/  FADD R24, RZ, R31 ;  /* 0x0000001fff187221 */ /* 0x000fe20000000000 */
[----:B------:R-:W-:-:S06]  /*1ac0*/  UMOV UR24, URZ ;  /* 0x0000003f00187c82 */ /* 0x000fcc0008000000 */
.L_x_22:
[----:B------:R-:W-:-:S04]  /*1ad0*/  UIADD3 UR25, UR4, 0x1, URZ ;  /* 0x0000000104197890 */ /* 0x000fc8000fffe03f */
[----:B------:R-:W-:-:S04]  /*1ae0*/  UISETP.NE.AND UP0, UPT, UR25, 0xc, UPT ;  /* 0x0000000c1900788c */ /* 0x000fc8000bf05270 */
[----:B------:R-:W-:Y:S02]  /*1af0*/  USEL UR9, URZ, 0x1, UP0 ;  /* 0x000000013f097887 */ /* 0x000fe40008000000 */
[----:B------:R-:W-:Y:S02]  /*1b00*/  USEL UR25, UR25, URZ, UP0 ;  /* 0x0000003f19197287 */ /* 0x000fe40008000000 */
[----:B------:R-:W-:-:S06]  /*1b10*/  ULOP3.LUT UR9, UR5, UR9, URZ, 0x3c, !UPT ;  /* 0x0000000905097292 */ /* 0x000fcc000f8e3c3f */
[----:B------:R-:W-:Y:S01]  /*1b20*/  IMAD.U32 R15, RZ, RZ, UR9 ;  /* 0x00000009ff0f7e24 */ /* 0x000fe2000f8e00ff */
[----:B------:R-:W-:-:S06]  /*1b30*/  UMOV UR9, 0x1 ;  /* 0x0000000100097882 */ /* 0x000fcc0000000000 */
.L_x_17:
[----:B------:R-:W-:-:S06]  /*1b40*/  UISETP.GE.AND UP0, UPT, UR16, 0x1, UPT ;  /* 0x000000011000788c */ /* 0x000fcc000bf06270 */
[----:B------:R-:W-:-:S13]  /*1b50*/  PLOP3.LUT P0, PT, PT, PT, UP0, 0x80, 0x0 ;  /* 0x000000000000781c */ /* 0x000fda0003f0f008 */
[----:B------:R-:W-:Y:S05]  /*1b60*/  @!P0 BRA `(.L_x_23) ;  /* 0x0000000400748947 */ /* 0x000fea0003800000 */
[----:B01----:R-:W-:Y:S01]  /*1b70*/  IMAD.U32 R12, RZ, RZ, UR16 ;  /* 0x00000010ff0c7e24 */ /* 0x003fe2000f8e00ff */
[----:B------:R-:W-:Y:S01]  /*1b80*/  UMOV UR26, UR4 ;  /* 0x00000004001a7c82 */ /* 0x000fe20008000000 */
[----:B------:R-:W-:-:S05]  /*1b90*/  ULDC UR29, c[0x0][0x50c] ;  /* 0x00014300001d7ab9 */ /* 0x000fca0000000800 */
.L_x_31:
[----:B------:R-:W-:-:S13]  /*1ba0*/  ISETP.NE.AND P1, PT, R35, 0x3, PT ;  /* 0x000000032300780c */ /* 0x000fda0003f25270 */
[----:B01----:R-:W-:Y:S05]  /*1bb0*/  @!P1 BRA `(.L_x_24) ;  /* 0x0000000000049947 */ /* 0x003fea0003800000 */
[----:B------:R-:W-:Y:S01]  /*1bc0*/  BPT.TRAP 0x1 ;  /* 0x000000040000795c */ /* 0x000fe20000300000 */
.L_x_24:
[----:B------:R-:W-:Y:S01]  /*1bd0*/  ULEA UR10, UR25, UR14, 0x3 ;  /* 0x0000000e190a7291 */ /* 0x000fe2000f8e183f */
[----:B------:R-:W-:-:S08]  /*1be0*/  SHF.L.U32 R13, R15, 0x1f, RZ ;  /* 0x0000001f0f0d7819 */ /* 0x000fd000000006ff */
[----:B------:R0:W1:Y:S01]  /*1bf0*/  SYNCS.PHASECHK.TRANS64.TRYWAIT P0, [UR10], R13 ;  /* 0x0000000dff0075a7 */ /* 0x000062000800014a */
[----:B------:R-:W-:Y:S05]  /*1c00*/  @!P1 BRA `(.L_x_25) ;  /* 0x0000000000049947 */ /* 0x000fea0003800000 */
[----:B------:R-:W-:Y:S01]  /*1c10*/  BPT.TRAP 0x1 ;  /* 0x000000040000795c */ /* 0x000fe20000300000 */
.L_x_25:
[----:B-1----:R-:W-:Y:S05]  /*1c20*/  @P0 BRA `(.L_x_26) ;  /* 0x0000000000080947 */ /* 0x002fea0003800000 */
[----:B------:R-:W1:Y:S02]  /*1c30*/  SYNCS.PHASECHK.TRANS64.TRYWAIT P0, [UR10], R13 ;  /* 0x0000000dff0075a7 */ /* 0x000e64000800014a */
[----:B-1----:R-:W-:Y:S05]  /*1c40*/  @!P0 BRA `(.L_x_27) ;  /* 0x0000002c00148947 */ /* 0x002fea0003800000 */
.L_x_26:
[----:B------:R-:W-:Y:S01]  /*1c50*/  UISETP.NE.AND UP0, UPT, UR8, URZ, UPT ;  /* 0x0000003f0800728c */ /* 0x000fe2000bf05270 */
[----:B------:R-:W-:Y:S01]  /*1c60*/  WARPGROUP.ARRIVE ;  /* 0x00000000000079c5 */ /* 0x000fe20000000000 */
[----:B------:R-:W-:Y:S02]  /*1c70*/  ULEA UR28, UR25, UR21, 0xa ;  /* 0x00000015191c7291 */ /* 0x000fe4000f8e503f */
[----:B------:R-:W-:Y:S02]  /*1c80*/  USEL UR9, UR9, URZ, !UP0 ;  /* 0x0000003f09097287 */ /* 0x000fe4000c000000 */
[----:B------:R-:W-:Y:S02]  /*1c90*/  ULEA UR27, UR25, UR20, 0x7 ;  /* 0x00000014191b7291 */ /* 0x000fe4000f8e383f */
[----:B------:R-:W-:Y:S01]  /*1ca0*/  UISETP.NE.U32.AND UP0, UPT, UR9, URZ, UPT ;  /* 0x0000003f0900728c */ /* 0x000fe2000bf05070 */
[----:B------:R-:W-:Y:S02]  /*1cb0*/  UMOV UR8, UR28 ;  /* 0x0000001c00087c82 */ /* 0x000fe40008000000 */
[----:B------:R-:W-:Y:S01]  /*1cc0*/  UMOV UR9, 0x40000040 ;  /* 0x4000004000097882 */ /* 0x000fe20000000000 */
[----:B------:R-:W-:Y:S01]  /*1cd0*/  UMOV UR11, 0x40000000 ;  /* 0x40000000000b7882 */ /* 0x000fe20000000000 */
[----:B------:R-:W-:Y:S01]  /*1ce0*/  UMOV UR10, UR27 ;  /* 0x0000001b000a7c82 */ /* 0x000fe20008000000 */
[----:B------:R-:W-:-:S05]  /*1cf0*/  UIADD3 UR24, UR24, 0x8, URZ ;  /* 0x0000000818187890 */ /* 0x000fca000fffe03f */
[----:B------:R-:W-:Y:S01]  /*1d00*/  QGMMA.64x8x32.F32.E4M3.E4M3 R28, gdesc[UR8], R28, UP0 ;  /* 0x00000000081c79f3 */ /* 0x000fe2000bf0081c */
[----:B------:R-:W-:Y:S02]  /*1d10*/  UIADD3 UR8, UR28, 0x2, URZ ;  /* 0x000000021c087890 */ /* 0x000fe4000fffe03f */
[----:B------:R-:W-:Y:S01]  /*1d20*/  UIADD3 UR10, UR27, 0x2, URZ ;  /* 0x000000021b0a7890 */ /* 0x000fe2000fffe03f */
[----:B------:R-:W-:Y:S01]  /*1d30*/  UMOV UR9, 0x40000040 ;  /* 0x4000004000097882 */ /* 0x000fe20000000000 */
[----:B------:R-:W-:Y:S01]  /*1d40*/  UMOV UR11, 0x40000000 ;  /* 0x40000000000b7882 */ /* 0x000fe20000000000 */
[----:B------:R-:W-:-:S06]  /*1d50*/  UISETP.NE.AND UP0, UPT, UR24, UR29, UPT ;  /* 0x0000001d1800728c */ /* 0x000fcc000bf05270 */
        /* <DEDUP_REMOVED lines=30> */
[----:B------:R-:W-:Y:S01]  /*1f40*/  QGMMA.64x8x32.F32.E4M3.E4M3 R28, gdesc[UR8], R28, gsb0 ;  /* 0x00000000081c79f3 */ /* 0x000fe2000800081c */
[----:B------:R-:W-:-:S06]  /*1f50*/  USEL UR8, URZ, 0x1, UP0 ;  /* 0x000000013f087887 */ /* 0x000fcc0008000000 */
[----:B------:R-:W-:Y:S01]  /*1f60*/  ISETP.NE.AND P0, PT, RZ, UR8, PT ;  /* 0x00000008ff007c0c */ /* 0x000fe2000bf05270 */
[----:B------:R-:W-:-:S12]  /*1f70*/  WARPGROUP.DEPBAR.LE gsb0, 0x1 ;  /* 0x00008000000079c5 */ /* 0x000fd80000010100 */
[----:B------:R-:W-:Y:S05]  /*1f80*/  @!P0 BRA `(.L_x_28) ;  /* 0x0000000000188947 */ /* 0x000fea0003800000 */
[----:B------:R-:W-:Y:S02]  /*1f90*/  WARPGROUP.DEPBAR.LE gsb0, 0x0 ;  /* 0x00008000000079c5 */ /* 0x000fe40000010000 */
[----:B------:R-:W-:-:S01]  /*1fa0*/  FADD R25, R28, R25 ;  /* 0x000000191c197221 */ /* 0x000fc20000000000 */
[----:B------:R-:W-:Y:S01]  /*1fb0*/  FADD R26, R29, R26 ;  /* 0x0000001a1d1a7221 */ /* 0x000fe20000000000 */
[----:B------:R-:W-:-:S01]  /*1fc0*/  FADD R23, R30, R23 ;  /* 0x000000171e177221 */ /* 0x000fc20000000000 */
[----:B------:R-:W-:Y:S01]  /*1fd0*/  FADD R24, R24, R31 ;  /* 0x0000001f18187221 */ /* 0x000fe20000000000 */
[----:B------:R-:W-:-:S06]  /*1fe0*/  UMOV UR24, URZ ;  /* 0x0000003f00187c82 */ /* 0x000fcc0008000000 */
.L_x_28:
[----:B------:R-:W-:Y:S05]  /*1ff0*/  @!P1 BRA `(.L_x_29) ;  /* 0x0000000000049947 */ /* 0x000fea0003800000 */
[----:B------:R-:W-:Y:S01]  /*2000*/  BPT.TRAP 0x1 ;  /* 0x000000040000795c */ /* 0x000fe20000300000 */
.L_x_29:
[----:B------:R-:W-:Y:S01]  /*2010*/  ULEA UR9, UR26, UR14, 0x3 ;  /* 0x0000000e1a097291 */ /* 0x000fe2000f8e183f */
[----:B------:R-:W-:-:S03]  /*2020*/  ISETP.GT.U32.AND P0, PT, R0, 0x1, PT ;  /* 0x000000010000780c */ /* 0x000fc60003f04070 */
[----:B------:R-:W-:-:S04]  /*2030*/  UIADD3 UR9, UR9, 0x60, URZ ;  /* 0x0000006009097890 */ /* 0x000fc8000fffe03f */
[----:B------:R-:W-:-:S09]  /*2040*/  UPRMT UR9, URZ, 0x654, UR9 ;  /* 0x000006543f097896 */ /* 0x000fd20008000009 */
[----:B------:R-:W-:Y:S01]  /*2050*/  SYNCS.ARRIVE.TRANS64.RED.A1T0 RZ, [UR9], RZ ;  /* 0x000000ffffff79a7 */ /* 0x000fe20008100409 */
[----:B------:R-:W-:Y:S05]  /*2060*/  @P0 BRA `(.L_x_30) ;  /* 0x0000000000040947 */ /* 0x000fea0003800000 */
[----:B------:R-:W-:Y:S01]  /*2070*/  BPT.TRAP 0x1 ;  /* 0x000000040000795c */ /* 0x000fe20000300000 */
.L_x_30:
[----:B------:R-:W-:Y:S01]  /*2080*/  UIADD3 UR25, UR25, 0x1, URZ ;  /* 0x0000000119197890 */ /* 0x000fe2000fffe03f */
[C---:B------:R-:W-:Y:S01]  /*2090*/  ISETP.GT.AND P0, PT, R12.reuse, 0x1, PT ;  /* 0x000000010c00780c */ /* 0x040fe20003f04270 */
[----:B------:R-:W-:Y:S01]  /*20a0*/  UIADD3 UR26, UR26, 0x1, URZ ;  /* 0x000000011a1a7890 */ /* 0x000fe2000fffe03f */
[----:B------:R-:W-:Y:S01]  /*20b0*/  VIADD R12, R12, 0xffffffff ;  /* 0xffffffff0c0c7836 */ /* 0x000fe20000000000 */
[----:B------:R-:W-:Y:S02]  /*20c0*/  UISETP.NE.AND UP0, UPT, UR25, 0xc, UPT ;  /* 0x0000000c1900788c */ /* 0x000fe4000bf05270 */
[----:B------:R-:W-:Y:S02]  /*20d0*/  UISETP.NE.AND UP1, UPT, UR26, 0xc, UPT ;  /* 0x0000000c1a00788c */ /* 0x000fe4000bf25270 */
[----:B------:R-:W-:Y:S02]  /*20e0*/  USEL UR9, URZ, 0x1, UP0 ;  /* 0x000000013f097887 */ /* 0x000fe40008000000 */
[----:B------:R-:W-:-:S02]  /*20f0*/  USEL UR25, UR25, URZ, UP0 ;  /* 0x0000003f19197287 */ /* 0x000fc40008000000 */
[----:B------:R-:W-:Y:S02]  /*2100*/  USEL UR26, UR26, URZ, UP1 ;  /* 0x0000003f1a1a7287 */ /* 0x000fe40008800000 */
[----:B------:R-:W-:Y:S01]  /*2110*/  LOP3.LUT R15, R15, UR9, RZ, 0x3c, !PT ;  /* 0x000000090f0f7c12 */ /* 0x000fe2000f8e3cff */
[----:B------:R-:W-:Y:S01]  /*2120*/  UMOV UR9, 0x1 ;  /* 0x0000000100097882 */ /* 0x000fe20000000000 */
[----:B------:R-:W-:Y:S08]  /*2130*/  @P0 BRA `(.L_x_31) ;  /* 0xfffffff800980947 */ /* 0x000ff0000383ffff */
.L_x_23:
[----:B------:R-:W-:Y:S01]  /*2140*/  UISETP.NE.AND UP0, UPT, UR24, URZ, UPT ;  /* 0x0000003f1800728c */ /* 0x000fe2000bf05270 */
[----:B01----:R-:W0:Y:S01]  /*2150*/  LDC R12, c[0x0][0x28c] ;  /* 0x0000a300ff0c7b82 */ /* 0x003e220000000800 */
[----:B------:R-:W-:Y:S02]  /*2160*/  IMAD.U32 R13, RZ, RZ, UR18 ;  /* 0x00000012ff0d7e24 */ /* 0x000fe4000f8e00ff */
[----:B------:R-:W-:-:S06]  /*2170*/  USEL UR8, URZ, 0x1, !UP0 ;  /* 0x000000013f087887 */ /* 0x000fcc000c000000 */
[----:B------:R-:W-:-:S13]  /*2180*/  ISETP.NE.AND P0, PT, RZ, UR8, PT ;  /* 0x00000008ff007c0c */ /* 0x000fda000bf05270 */
[----:B------:R-:W-:Y:S05]  /*2190*/  @!P0 BRA `(.L_x_32) ;  /* 0x0000000000148947 */ /* 0x000fea0003800000 */
[----:B------:R-:W-:Y:S02]  /*21a0*/  WARPGROUP.DEPBAR.LE gsb0, 0x0 ;  /* 0x00008000000079c5 */ /* 0x000fe40000010000 */
[----:B------:R-:W-:Y:S01]  /*21b0*/  FADD R25, R28, R25 ;  /* 0x000000191c197221 */ /* 0x000fe20000000000 */
[----:B------:R-:W-:Y:S01]  /*21c0*/  FADD R26, R29, R26 ;  /* 0x0000001a1d1a7221 */ /* 0x000fe20000000000 */
[----:B------:R-:W-:Y:S01]  /*21d0*/  FADD R23, R30, R23 ;  /* 0x000000171e177221 */ /* 0x000fe20000000000 */
[----:B------:R-:W-:-:S07]  /*21e0*/  FADD R24, R24, R31 ;  /* 0x0000001f18187221 */ /* 0x000fce0000000000 */
.L_x_32:
[----:B0-----:R-:W-:Y:S01]  /*21f0*/  ISETP.GE.AND P0, PT, R12, 0x1, PT ;  /* 0x000000010c00780c */ /* 0x001fe20003f06270 */
[----:B------:R0:W-:Y:S01]  /*2200*/  SYNCS.ARRIVE.TRANS64.A1T0 RZ, [R13+UR15], RZ ;  /* 0x000000ff0dff79a7 */ /* 0x0001e2000810000f */
[----:B------:R-:W-:-:S11]  /*2210*/  WARPGROUP.DEPBAR.LE gsb0, 0x0 ;  /* 0x00008000000079c5 */ /* 0x000fd60000010000 */
[----:B------:R-:W-:Y:S05]  /*2220*/  @!P0 BRA `(.L_x_33) ;  /* 0x0000000000388947 */ /* 0x000fea0003800000 */
[----:B------:R-:W-:-:S13]  /*2230*/  ISETP.NE.AND P0, PT, R35, 0x3, PT ;  /* 0x000000032300780c */ /* 0x000fda0003f05270 */
[----:B------:R-:W-:Y:S05]  /*2240*/  @!P0 BRA `(.L_x_34) ;  /* 0x0000000000048947 */ /* 0x000fea0003800000 */
[----:B------:R-:W-:Y:S01]  /*2250*/  BPT.TRAP 0x1 ;  /* 0x000000040000795c */ /* 0x000fe20000300000 */
.L_x_34:
[----:B------:R-:W-:Y:S01]  /*2260*/  UIADD3 UR10, UR16, UR4, URZ ;  /* 0x00000004100a7290 */ /* 0x000fe2000fffe03f */
[----:B------:R-:W-:-:S03]  /*2270*/  ISETP.GT.U32.AND P0, PT, R0, 0x1, PT ;  /* 0x000000010000780c */ /* 0x000fc60003f04070 */
[----:B------:R-:W-:-:S04]  /*2280*/  UIMAD.WIDE.U32 UR8, UR10, -0x55555555, URZ ;  /* 0xaaaaaaab0a0878a5 */ /* 0x000fc8000f8e003f */
[----:B------:R-:W-:-:S04]  /*2290*/  USHF.R.U32.HI UR8, URZ, 0x3, UR9 ;  /* 0x000000033f087899 */ /* 0x000fc80008011609 */
[----:B------:R-:W-:-:S04]  /*22a0*/  UIMAD UR10, UR8, -0xc, UR10 ;  /* 0xfffffff4080a78a4 */ /* 0x000fc8000f8e020a */
[----:B------:R-:W-:-:S04]  /*22b0*/  ULEA UR10, UR10, UR14, 0x3 ;  /* 0x0000000e0a0a7291 */ /* 0x000fc8000f8e183f */
[----:B------:R-:W-:-:S04]  /*22c0*/  UIADD3 UR10, UR10, 0x60, URZ ;  /* 0x000000600a0a7890 */ /* 0x000fc8000fffe03f */
[----:B------:R-:W-:-:S09]  /*22d0*/  UPRMT UR10, URZ, 0x654, UR10 ;  /* 0x000006543f0a7896 */ /* 0x000fd2000800000a */
[----:B------:R-:W-:Y:S01]  /*22e0*/  SYNCS.ARRIVE.TRANS64.RED.A1T0 RZ, [UR10], RZ ;  /* 0x000000ffffff79a7 */ /* 0x000fe2000810040a */
[----:B------:R-:W-:Y:S05]  /*22f0*/  @P0 BRA `(.L_x_33) ;  /* 0x0000000000040947 */ /* 0x000fea0003800000 */
[----:B------:R-:W-:Y:S01]  /*2300*/  BPT.TRAP 0x1 ;  /* 0x000000040000795c */ /* 0x000fe20000300000 */
.L_x_33:
[----:B------:R-:W-:Y:S01]  /*2310*/  SHF.L.U32 R12, R36, 0x1f, RZ ;  /* 0x0000001f240c7819 */ /* 0x000fe200000006ff */
[----:B------:R-:W-:Y:S01]  /*2320*/  UIADD3 UR4, UR12, UR4, URZ ;  /* 0x000000040c047290 */ /* 0x000fe2000fffe03f */
[----:B------:R-:W1:Y:S01]  /*2330*/  LDC R30, c[0x0][0x288] ;  /* 0x0000a200ff1e7b82 */ /* 0x000e620000000800 */
[----:B------:R-:W-:Y:S01]  /*2340*/  UISETP.GE.U32.AND UP1, UPT, UR12, 0xc, UPT ;  /* 0x0000000c0c00788c */ /* 0x000fe2000bf26070 */
[----:B------:R-:W-:Y:S01]  /*2350*/  IMAD.SHL.U32 R16, R11, 0x2, RZ ;  /* 0x000000020b107824 */ /* 0x000fe200078e00ff */
[----:B------:R-:W-:Y:S02]  /*2360*/  UISETP.GT.U32.AND UP0, UPT, UR4, 0xb, UPT ;  /* 0x0000000b0400788c */ /* 0x000fe4000bf04070 */
[----:B------:R-:W-:Y:S02]  /*2370*/  UIMAD.WIDE.U32 UR8, UR4, -0x55555555, URZ ;  /* 0xaaaaaaab040878a5 */ /* 0x000fe4000f8e003f */
[----:B------:R-:W-:Y:S01]  /*2380*/  UISETP.LT.U32.AND UP0, UPT, UR12, 0xc, UP0 ;  /* 0x0000000c0c00788c */ /* 0x000fe20008701070 */
[----:B------:R-:W4:Y:S01]  /*2390*/  SYNCS.PHASECHK.TRANS64.TRYWAIT P0, [UR17+0x8], R12 ;  /* 0x0000080cff0075a7 */ /* 0x000f220008000151 */
[----:B------:R-:W-:Y:S01]  /*23a0*/  USHF.R.U32.HI UR8, URZ, 0x3, UR9 ;  /* 0x000000033f087899 */ /* 0x000fe20008011609 */
[----:B------:R-:W-:Y:S01]  /*23b0*/  SHF.R.S32.HI R17, RZ, 0x1f, R16 ;  /* 0x0000001fff117819 */ /* 0x000fe20000011410 */
[----:B------:R-:W-:-:S02]  /*23c0*/  USEL UR10, URZ, 0x1, !UP0 ;  /* 0x000000013f0a7887 */ /* 0x000fc4000c000000 */
[----:B------:R-:W-:Y:S02]  /*23d0*/  UIMAD UR4, UR8, -0xc, UR4 ;  /* 0xfffffff4080478a4 */ /* 0x000fe4000f8e0204 */
[----:B------:R-:W-:-:S04]  /*23e0*/  ULOP3.LUT UR5, UR5, UR10, URZ, 0x3c, !UPT ;  /* 0x0000000a05057292 */ /* 0x000fc8000f8e3c3f */
[----:B------:R-:W-:Y:S01]  /*23f0*/  @UP1 ULOP3.LUT UR5, UR5, 0x1, UR8, 0x78, !UPT ;  /* 0x0000000105051892 */ /* 0x000fe2000f8e7808 */
[----:B-1--4-:R-:W-:Y:S11]  /*2400*/  @!P0 BRA `(.L_x_35) ;  /* 0x00000024003c8947 */ /* 0x012ff60003800000 */
.L_x_81:
[----:B------:R-:W-:Y:S01]  /*2410*/  IMAD.SHL.U32 R27, R5, 0x40, RZ ;  /* 0x00000040051b7824 */ /* 0x000fe200078e00ff */
[----:B------:R-:W-:Y:S01]  /*2420*/  ULDC UR10, c[0x0][0x284] ;  /* 0x0000a100000a7ab9 */ /* 0x000fe20000000800 */
[----:B------:R-:W-:Y:S01]  /*2430*/  IMAD.SHL.U32 R31, R14, 0x8, RZ ;  /* 0x000000080e1f7824 */ /* 0x000fe200078e00ff */
[----:B------:R-:W-:Y:S01]  /*2440*/  SHF.R.S32.HI R33, RZ, 0x1f, R4 ;  /* 0x0000001fff217819 */ /* 0x000fe20000011404 */
[----:B------:R-:W-:Y:S01]  /*2450*/  ULDC.64 UR8, c[0x0][0x5d0] ;  /* 0x0001740000087ab9 */ /* 0x000fe20000000a00 */
[----:B------:R-:W-:Y:S01]  /*2460*/  ISETP.GE.AND P0, PT, R27, UR10, PT ;  /* 0x0000000a1b007c0c */ /* 0x000fe2000bf06270 */
[----:B0-----:R-:W-:Y:S01]  /*2470*/  IMAD.WIDE.U32 R12, R4, UR8, R16 ;  /* 0x00000008040c7c25 */ /* 0x001fe2000f8e0010 */
[----:B------:R-:W-:Y:S02]  /*2480*/  SHF.R.S32.HI R32, RZ, 0x1f, R31 ;  /* 0x0000001fff207819 */ /* 0x000fe4000001141f */
[----:B------:R-:W-:Y:S01]  /*2490*/  ISETP.GE.OR P0, PT, R31, R30, P0 ;  /* 0x0000001e1f00720c */ /* 0x000fe20000706670 */
[----:B------:R-:W-:Y:S01]  /*24a0*/  IMAD R15, R33, UR8, RZ ;  /* 0x00000008210f7c24 */ /* 0x000fe2000f8e02ff */
[----:B------:R-:W-:-:S03]  /*24b0*/  IADD3 R12, P1, R31, R12, RZ ;  /* 0x0000000c1f0c7210 */ /* 0x000fc60007f3e0ff */
[----:B------:R-:W-:-:S05]  /*24c0*/  IMAD R15, R4, UR9, R15 ;  /* 0x00000009040f7c24 */ /* 0x000fca000f8e020f */
[----:B------:R-:W-:-:S03]  /*24d0*/  IADD3.X R13, R32, R13, R15, P1, !PT ;  /* 0x0000000d200d7210 */ /* 0x000fc60000ffe40f */
[----:B------:R-:W-:Y:S05]  /*24e0*/  @P0 BRA `(.L_x_36) ;  /* 0x0000000400c80947 */ /* 0x000fea0003800000 */
[----:B------:R-:W0:Y:S01]  /*24f0*/  LDC.64 R28, c[0x0][0x5c8] ;  /* 0x00017200ff1c7b82 */ /* 0x000e220000000a00 */
[----:B------:R-:W-:Y:S01]  /*2500*/  IMAD.WIDE R14, R5, 0x40, R2 ;  /* 0x00000040050e7825 */ /* 0x000fe200078e0202 */
[----:B------:R-:W-:Y:S01]  /*2510*/  ULDC.64 UR8, c[0x0][0x5c0] ;  /* 0x0001700000087ab9 */ /* 0x000fe20000000a00 */
[----:B------:R-:W-:Y:S02]  /*2520*/  BSSY B0, `(.L_x_36) ;  /* 0x000006e000007945 */ /* 0x000fe40003800000 */
[----:B------:R-:W-:Y:S02]  /*2530*/  IMAD.IADD R27, R22, 0x1, -R27 ;  /* 0x00000001161b7824 */ /* 0x000fe400078e0a1b */
[-C--:B0-----:R-:W-:Y:S02]  /*2540*/  IMAD R5, R15, R28.reuse, RZ ;  /* 0x0000001c0f057224 */ /* 0x081fe400078e02ff */
[----:B------:R-:W-:-:S04]  /*2550*/  IMAD.WIDE.U32 R12, R14, R28, R12 ;  /* 0x0000001c0e0c7225 */ /* 0x000fc800078e000c */
[----:B------:R-:W-:Y:S01]  /*2560*/  IMAD R5, R14, R29, R5 ;  /* 0x0000001d0e057224 */ /* 0x000fe200078e0205 */
[----:B------:R-:W-:Y:S02]  /*2570*/  LEA R20, P0, R28, R12, 0x3 ;  /* 0x0000000c1c147211 */ /* 0x000fe400078018ff */
[----:B------:R-:W-:Y:S01]  /*2580*/  IADD3 R18, P1, R12, UR8, RZ ;  /* 0x000000080c127c10 */ /* 0x000fe2000ff3e0ff */
[----:B------:R-:W-:Y:S01]  /*2590*/  IMAD.IADD R13, R13, 0x1, R5 ;  /* 0x000000010d0d7824 */ /* 0x000fe200078e0205 */
[----:B------:R-:W-:Y:S01]  /*25a0*/  IADD3 R20, P3, R20, UR8, RZ ;  /* 0x0000000814147c10 */ /* 0x000fe2000ff7e0ff */
[----:B------:R-:W-:-:S03]  /*25b0*/  IMAD R5, R11, -0x2, R30 ;  /* 0xfffffffe0b057824 */ /* 0x000fc600078e021e */
[----:B------:R-:W-:Y:S01]  /*25c0*/  LEA.HI.X R12, R28, R13, R29, 0x3, P0 ;  /* 0x0000000d1c0c7211 */ /* 0x000fe200000f1c1d */
[----:B------:R-:W-:Y:S01]  /*25d0*/  IMAD.IADD R28, R5, 0x1, -R31 ;  /* 0x00000001051c7824 */ /* 0x000fe200078e0a1f */
[----:B---3-5:R-:W-:Y:S02]  /*25e0*/  FSETP.NEU.AND P0, PT, R10, RZ, PT ;  /* 0x000000ff0a00720b */ /* 0x028fe40003f0d000 */
[----:B------:R-:W-:Y:S02]  /*25f0*/  IADD3.X R19, R13, UR9, RZ, P1, !PT ;  /* 0x000000090d137c10 */ /* 0x000fe40008ffe4ff */
[----:B------:R-:W-:-:S09]  /*2600*/  IADD3.X R21, R12, UR9, RZ, P3, !PT ;  /* 0x000000090c157c10 */ /* 0x000fd20009ffe4ff */
[----:B------:R-:W-:Y:S05]  /*2610*/  @!P0 BRA `(.L_x_37) ;  /* 0x0000000400308947 */ /* 0x000fea0003800000 */
[----:B------:R-:W-:Y:S01]  /*2620*/  ULDC.64 UR8, c[0x0][0x5b8] ;  /* 0x00016e0000087ab9 */ /* 0x000fe20000000a00 */
[----:B------:R-:W-:Y:S01]  /*2630*/  ULDC.64 UR10, c[0x0][0x5a8] ;  /* 0x00016a00000a7ab9 */ /* 0x000fe20000000a00 */
[C---:B------:R-:W-:Y:S01]  /*2640*/  IMAD.WIDE.U32 R16, R4.reuse, UR8, R16 ;  /* 0x0000000804107c25 */ /* 0x040fe2000f8e0010 */
[----:B------:R-:W-:Y:S03]  /*2650*/  BSSY B1, `(.L_x_38) ;  /* 0x0000010000017945 */ /* 0x000fe60003800000 */
[----:B------:R-:W-:Y:S01]  /*2660*/  IMAD R5, R33, UR8, RZ ;  /* 0x0000000821057c24 */ /* 0x000fe2000f8e02ff */
[----:B------:R-:W-:Y:S02]  /*2670*/  IADD3 R12, P0, R31, R16, RZ ;  /* 0x000000101f0c7210 */ /* 0x000fe40007f1e0ff */
[----:B------:R-:W-:Y:S01]  /*2680*/  PRMT R16, RZ, 0x7610, R16 ;  /* 0x00007610ff107816 */ /* 0x000fe20000000010 */
[----:B------:R-:W-:Y:S01]  /*2690*/  IMAD R5, R4, UR9, R5 ;  /* 0x0000000904057c24 */ /* 0x000fe2000f8e0205 */
[----:B------:R-:W-:-:S04]  /*26a0*/  ULDC.64 UR8, c[0x0][0x5b0] ;  /* 0x00016c0000087ab9 */ /* 0x000fc80000000a00 */
[----:B------:R-:W-:Y:S01]  /*26b0*/  IADD3.X R13, R32, R17, R5, P0, !PT ;  /* 0x00000011200d7210 */ /* 0x000fe200007fe405 */
[----:B------:R-:W-:Y:S01]  /*26c0*/  IMAD R17, R15, UR8, RZ ;  /* 0x000000080f117c24 */ /* 0x000fe2000f8e02ff */
[----:B------:R-:W-:Y:S01]  /*26d0*/  ISETP.GE.AND P0, PT, R27, 0x1, PT ;  /* 0x000000011b00780c */ /* 0x000fe20003f06270 */
[----:B------:R-:W-:-:S03]  /*26e0*/  IMAD.WIDE.U32 R4, R14, UR8, R12 ;  /* 0x000000080e047c25 */ /* 0x000fc6000f8e000c */
[----:B------:R-:W-:Y:S01]  /*26f0*/  ISETP.LT.OR P3, PT, R28, 0x1, !P0 ;  /* 0x000000011c00780c */ /* 0x000fe20004761670 */
[----:B------:R-:W-:Y:S01]  /*2700*/  IMAD R17, R14, UR9, R17 ;  /* 0x000000090e117c24 */ /* 0x000fe2000f8e0211 */
[----:B------:R-:W-:-:S04]  /*2710*/  IADD3 R4, P1, R4, UR10, RZ ;  /* 0x0000000a04047c10 */ /* 0x000fc8000ff3e0ff */
[----:B------:R-:W-:-:S07]  /*2720*/  IADD3.X R5, R5, UR11, R17, P1, !PT ;  /* 0x0000000b05057c10 */ /* 0x000fce0008ffe411 */
[----:B------:R-:W-:Y:S05]  /*2730*/  @P3 BRA `(.L_x_39) ;  /* 0x0000000000043947 */ /* 0x000fea0003800000 */
[----:B------:R0:W5:Y:S02]  /*2740*/  LDG.E.U8 R16, desc[UR22][R4.64] ;  /* 0x0000001604107981 */ /* 0x000164000c1e1100 */
.L_x_39:
[----:B------:R-:W-:Y:S05]  /*2750*/  BSYNC B1 ;  /* 0x0000000000017941 */ /* 0x000fea0003800000 */
.L_x_38:
[----:B-----5:R-:W-:Y:S01]  /*2760*/  LOP3.LUT R16, R16, 0xff, RZ, 0xc0, !PT ;  /* 0x000000ff10107812 */ /* 0x020fe200078ec0ff */
[----:B------:R-:W-:Y:S01]  /*2770*/  BSSY B1, `(.L_x_40) ;  /* 0x000000b000017945 */ /* 0x000fe20003800000 */
[----:B------:R-:W-:Y:S02]  /*2780*/  ISETP.LT.OR P0, PT, R28, 0x2, !P0 ;  /* 0x000000021c00780c */ /* 0x000fe40004701670 */
[----:B------:R-:W-:-:S05]  /*2790*/  F2FP.F16.E4M3.UNPACK_B R16, R16 ;  /* 0x00000010ff10723e */ /* 0x000fca00020006ff */
[----:B------:R-:W-:-:S05]  /*27a0*/  HADD2.F32 R17, -RZ, R16.H0_H0 ;  /* 0x20000010ff117230 */ /* 0x000fca0000004100 */
[----:B------:R-:W-:-:S04]  /*27b0*/  FMUL R16, R17, R10 ;  /* 0x0000000a11107220 */ /* 0x000fc80000400000 */
[----:B------:R-:W-:-:S05]  /*27c0*/  FFMA R16, R25, R7, R16 ;  /* 0x0000000719107223 */ /* 0x000fca0000000010 */
[----:B------:R-:W-:Y:S02]  /*27d0*/  F2FP.SATFINITE.E4M3.F32.PACK_AB_MERGE_C R17, RZ, R16, RZ ;  /* 0x00000010ff11723e */ /* 0x000fe400048070ff */
[----:B------:R-:W-:-:S03]  /*27e0*/  PRMT R16, RZ, 0x7610, R16 ;  /* 0x00007610ff107816 */ /* 0x000fc60000000010 */
[----:B------:R1:W-:Y:S01]  /*27f0*/  @!P3 STG.E.U8 desc[UR22][R18.64], R17 ;  /* 0x000000111200b986 */ /* 0x0003e2000c101116 */
[----:B------:R-:W-:Y:S05]  /*2800*/  @P0 BRA `(.L_x_41) ;  /* 0x0000000000040947 */ /* 0x000fea0003800000 */
[----:B------:R3:W5:Y:S02]  /*2810*/  LDG.E.U8 R16, desc[UR22][R4.64+0x1] ;  /* 0x0000011604107981 */ /* 0x000764000c1e1100 */
.L_x_41:
[----:B------:R-:W-:Y:S05]  /*2820*/  BSYNC B1 ;  /* 0x0000000000017941 */ /* 0x000fea0003800000 */
.L_x_40:
[----:B-----5:R-:W-:Y:S01]  /*2830*/  LOP3.LUT R16, R16, 0xff, RZ, 0xc0, !PT ;  /* 0x000000ff10107812 */ /* 0x020fe200078ec0ff */
[----:B------:R-:W-:Y:S01]  /*2840*/  BSSY B1, `(.L_x_42) ;  /* 0x0000013000017945 */ /* 0x000fe20003800000 */
[----:B-1----:R-:W-:Y:S02]  /*2850*/  IADD3 R17, P1, R14, 0x8, RZ ;  /* 0x000000080e117810 */ /* 0x002fe40007f3e0ff */
[----:B------:R-:W-:-:S03]  /*2860*/  F2FP.F16.E4M3.UNPACK_B R16, R16 ;  /* 0x00000010ff10723e */ /* 0x000fc600020006ff */
[----:B------:R-:W-:Y:S01]  /*2870*/  IMAD.X R14, RZ, RZ, R15, P1 ;  /* 0x000000ffff0e7224 */ /* 0x000fe200008e060f */
[----:B------:R-:W-:Y:S01]  /*2880*/  ISETP.GE.AND P1, PT, R27, 0x9, PT ;  /* 0x000000091b00780c */ /* 0x000fe20003f26270 */
[----:B0--3--:R-:W-:Y:S02]  /*2890*/  HADD2.F32 R5, -RZ, R16.H0_H0 ;  /* 0x20000010ff057230 */ /* 0x009fe40000004100 */
[----:B------:R-:W-:Y:S01]  /*28a0*/  IMAD R14, R14, UR8, RZ ;  /* 0x000000080e0e7c24 */ /* 0x000fe2000f8e02ff */
[----:B------:R-:W-:Y:S01]  /*28b0*/  ISETP.LT.OR P4, PT, R28, 0x1, !P1 ;  /* 0x000000011c00780c */ /* 0x000fe20004f81670 */
[----:B------:R-:W-:-:S04]  /*28c0*/  IMAD.WIDE.U32 R12, R17, UR8, R12 ;  /* 0x00000008110c7c25 */ /* 0x000fc8000f8e000c */
[----:B------:R-:W-:Y:S01]  /*28d0*/  FMUL R5, R5, R10 ;  /* 0x0000000a05057220 */ /* 0x000fe20000400000 */
[----:B------:R-:W-:-:S03]  /*28e0*/  IMAD R17, R17, UR9, R14 ;  /* 0x0000000911117c24 */ /* 0x000fc6000f8e020e */
[----:B------:R-:W-:Y:S01]  /*28f0*/  FFMA R5, R26, R7, R5 ;  /* 0x000000071a057223 */ /* 0x000fe20000000005 */
[----:B------:R-:W-:Y:S02]  /*2900*/  IADD3 R4, P3, R12, UR10, RZ ;  /* 0x0000000a0c047c10 */ /* 0x000fe4000ff7e0ff */
[----:B------:R-:W-:Y:S02]  /*2910*/  PRMT R12, RZ, 0x7610, R12 ;  /* 0x00007610ff0c7816 */ /* 0x000fe4000000000c */
[----:B------:R-:W-:Y:S02]  /*2920*/  F2FP.SATFINITE.E4M3.F32.PACK_AB_MERGE_C R15, RZ, R5, RZ ;  /* 0x00000005ff0f723e */ /* 0x000fe400048070ff */
[----:B------:R-:W-:-:S03]  /*2930*/  IADD3.X R5, R13, UR11, R17, P3, !PT ;  /* 0x0000000b0d057c10 */ /* 0x000fc60009ffe411 */
[----:B------:R0:W-:Y:S01]  /*2940*/  @!P0 STG.E.U8 desc[UR22][R18.64+0x1], R15 ;  /* 0x0000010f12008986 */ /* 0x0001e2000c101116 */
[----:B------:R-:W-:Y:S05]  /*2950*/  @P4 BRA `(.L_x_43) ;  /* 0x0000000000044947 */ /* 0x000fea0003800000 */
[----:B------:R1:W5:Y:S02]  /*2960*/  LDG.E.U8 R12, desc[UR22][R4.64] ;  /* 0x00000016040c7981 */ /* 0x000364000c1e1100 */
.L_x_43:
[----:B------:R-:W-:Y:S05]  /*2970*/  BSYNC B1 ;  /* 0x0000000000017941 */ /* 0x000fea0003800000 */
.L_x_42:
        /* <DEDUP_REMOVED lines=12> */
.L_x_45:
[----:B------:R-:W-:Y:S05]  /*2a40*/  BSYNC B1 ;  /* 0x0000000000017941 */ /* 0x000fea0003800000 */
.L_x_44:
[----:B------:R-:W-:Y:S05]  /*2a50*/  @P1 BRA `(.L_x_46) ;  /* 0x0000000000681947 */ /* 0x000fea0003800000 */
[----:B-----5:R-:W-:-:S04]  /*2a60*/  LOP3.LUT R12, R12, 0xff, RZ, 0xc0, !PT ;  /* 0x000000ff0c0c7812 */ /* 0x020fc800078ec0ff */
[----:B------:R-:W-:-:S05]  /*2a70*/  F2FP.F16.E4M3.UNPACK_B R12, R12 ;  /* 0x0000000cff0c723e */ /* 0x000fca00020006ff */
[----:B-1--4-:R-:W-:-:S05]  /*2a80*/  HADD2.F32 R5, -RZ, R12.H0_H0 ;  /* 0x2000000cff057230 */ /* 0x012fca0000004100 */
[----:B------:R-:W-:-:S04]  /*2a90*/  FMUL R5, R5, R10 ;  /* 0x0000000a05057220 */ /* 0x000fc80000400000 */
[----:B------:R-:W-:-:S05]  /*2aa0*/  FFMA R5, R24, R7, R5 ;  /* 0x0000000718057223 */ /* 0x000fca0000000005 */
[----:B------:R-:W-:-:S05]  /*2ab0*/  F2FP.SATFINITE.E4M3.F32.PACK_AB_MERGE_C R5, RZ, R5, RZ ;  /* 0x00000005ff05723e */ /* 0x000fca00048070ff */
[----:B------:R1:W-:Y:S01]  /*2ac0*/  STG.E.U8 desc[UR22][R20.64+0x1], R5 ;  /* 0x0000010514007986 */ /* 0x0003e2000c101116 */
[----:B------:R-:W-:Y:S05]  /*2ad0*/  BRA `(.L_x_46) ;  /* 0x0000000000487947 */ /* 0x000fea0003800000 */
.L_x_37:
[----:B------:R-:W-:Y:S01]  /*2ae0*/  ISETP.GE.AND P0, PT, R27, 0x1, PT ;  /* 0x000000011b00780c */ /* 0x000fe20003f06270 */
[-C--:B------:R-:W-:Y:S01]  /*2af0*/  FMUL R25, R25, R7.reuse ;  /* 0x0000000719197220 */ /* 0x080fe20000400000 */
[----:B------:R-:W-:Y:S01]  /*2b00*/  ISETP.GE.AND P1, PT, R27, 0x9, PT ;  /* 0x000000091b00780c */ /* 0x000fe20003f26270 */
[-C--:B------:R-:W-:Y:S01]  /*2b10*/  FMUL R26, R26, R7.reuse ;  /* 0x000000071a1a7220 */ /* 0x080fe20000400000 */
[C---:B------:R-:W-:Y:S01]  /*2b20*/  ISETP.LT.OR P3, PT, R28.reuse, 0x1, !P0 ;  /* 0x000000011c00780c */ /* 0x040fe20004761670 */
[-C--:B------:R-:W-:Y:S01]  /*2b30*/  FMUL R23, R23, R7.reuse ;  /* 0x0000000717177220 */ /* 0x080fe20000400000 */
[----:B------:R-:W-:Y:S01]  /*2b40*/  ISETP.LT.OR P0, PT, R28, 0x2, !P0 ;  /* 0x000000021c00780c */ /* 0x000fe20004701670 */
[----:B------:R-:W-:Y:S01]  /*2b50*/  FMUL R24, R24, R7 ;  /* 0x0000000718187220 */ /* 0x000fe20000400000 */
[C---:B------:R-:W-:Y:S02]  /*2b60*/  ISETP.LT.OR P4, PT, R28.reuse, 0x1, !P1 ;  /* 0x000000011c00780c */ /* 0x040fe40004f81670 */
[----:B------:R-:W-:-:S02]  /*2b70*/  ISETP.LT.OR P1, PT, R28, 0x2, !P1 ;  /* 0x000000021c00780c */ /* 0x000fc40004f21670 */
[----:B------:R-:W-:Y:S02]  /*2b80*/  F2FP.SATFINITE.E4M3.F32.PACK_AB_MERGE_C R25, RZ, R25, RZ ;  /* 0x00000019ff19723e */ /* 0x000fe400048070ff */
[----:B------:R-:W-:Y:S02]  /*2b90*/  F2FP.SATFINITE.E4M3.F32.PACK_AB_MERGE_C R5, RZ, R26, RZ ;  /* 0x0000001aff05723e */ /* 0x000fe400048070ff */
[----:B------:R-:W-:Y:S01]  /*2ba0*/  F2FP.SATFINITE.E4M3.F32.PACK_AB_MERGE_C R23, RZ, R23, RZ ;  /* 0x00000017ff17723e */ /* 0x000fe200048070ff */
[----:B------:R0:W-:Y:S01]  /*2bb0*/  @!P3 STG.E.U8 desc[UR22][R18.64], R25 ;  /* 0x000000191200b986 */ /* 0x0001e2000c101116 */
[----:B------:R-:W-:-:S03]  /*2bc0*/  F2FP.SATFINITE.E4M3.F32.PACK_AB_MERGE_C R13, RZ, R24, RZ ;  /* 0x00000018ff0d723e */ /* 0x000fc600048070ff */
[----:B------:R0:W-:Y:S04]  /*2bd0*/  @!P0 STG.E.U8 desc[UR22][R18.64+0x1], R5 ;  /* 0x0000010512008986 */ /* 0x0001e8000c101116 */
[----:B------:R0:W-:Y:S04]  /*2be0*/  @!P4 STG.E.U8 desc[UR22][R20.64], R23 ;  /* 0x000000171400c986 */ /* 0x0001e8000c101116 */
[----:B------:R0:W-:Y:S02]  /*2bf0*/  @!P1 STG.E.U8 desc[UR22][R20.64+0x1], R13 ;  /* 0x0000010d14009986 */ /* 0x0001e4000c101116 */
.L_x_46:
[----:B------:R-:W-:Y:S05]  /*2c00*/  BSYNC B0 ;  /* 0x0000000000007941 */ /* 0x000fea0003800000 */
.L_x_36:
[----:B012-4-:R-:W-:Y:S01]  /*2c10*/  IMAD.WIDE.U32 R4, R6, UR6, RZ ;  /* 0x0000000606047c25 */ /* 0x017fe2000f8e00ff */
[----:B------:R-:W-:-:S03]  /*2c20*/  ULDC.64 UR8, c[0x0][0x650] ;  /* 0x0001940000087ab9 */ /* 0x000fc60000000a00 */
[----:B---3--:R-:W-:Y:S01]  /*2c30*/  IMAD R13, R6, UR7, RZ ;  /* 0x00000007060d7c24 */ /* 0x008fe2000f8e02ff */
[C---:B------:R-:W-:Y:S01]  /*2c40*/  LEA R8, P0, R4.reuse, R8, 0x1 ;  /* 0x0000000804087211 */ /* 0x040fe200078008ff */
[----:B-----5:R-:W-:Y:S02]  /*2c50*/  IMAD.U32 R12, RZ, RZ, UR19 ;  /* 0x00000013ff0c7e24 */ /* 0x020fe4000f8e00ff */
[----:B------:R-:W-:Y:S02]  /*2c60*/  IMAD.IADD R5, R13, 0x1, R5 ;  /* 0x000000010d057824 */ /* 0x000fe400078e0205 */
[----:B------:R0:W-:Y:S01]  /*2c70*/  SYNCS.ARRIVE.TRANS64.A1T0 RZ, [R12+UR15], RZ ;  /* 0x000000ff0cff79a7 */ /* 0x0001e2000810000f */
[----:B------:R-:W-:Y:S02]  /*2c80*/  IMAD.MOV.U32 R14, RZ, RZ, -0x1 ;  /* 0xffffffffff0e7424 */ /* 0x000fe400078e00ff */
[----:B------:R-:W-:Y:S01]  /*2c90*/  LEA.HI.X R9, R4, R9, R5, 0x1, P0 ;  /* 0x0000000904097211 */ /* 0x000fe200000f0c05 */
[----:B------:R-:W-:Y:S01]  /*2ca0*/  IMAD.MOV.U32 R5, RZ, RZ, -0x1 ;  /* 0xffffffffff057424 */ /* 0x000fe200078e00ff */
[----:B------:R-:W-:Y:S01]  /*2cb0*/  ISETP.GE.U32.AND P0, PT, R8, UR8, PT ;  /* 0x0000000808007c0c */ /* 0x000fe2000bf06070 */
[----:B------:R-:W-:Y:S01]  /*2cc0*/  IMAD.MOV.U32 R4, RZ, RZ, -0x1 ;  /* 0xffffffffff047424 */ /* 0x000fe200078e00ff */
[----:B0-----:R-:W-:-:S02]  /*2cd0*/  PRMT R12, RZ, 0x7610, R12 ;  /* 0x00007610ff0c7816 */ /* 0x001fc4000000000c */
[----:B------:R-:W-:-:S13]  /*2ce0*/  ISETP.GE.U32.AND.EX P0, PT, R9, UR9, PT, P0 ;  /* 0x0000000909007c0c */ /* 0x000fda000bf06100 */
[----:B------:R-:W-:Y:S05]  /*2cf0*/  @P0 BRA `(.L_x_47) ;  /* 0x0000000400600947 */ /* 0x000fea0003800000 */
[----:B------:R-:W0:Y:S01]  /*2d00*/  S2R R23, SR_CTAID.X ;  /* 0x0000000000177919 */ /* 0x000e220000002500 */
[----:B------:R-:W1:Y:S01]  /*2d10*/  LDC.64 R16, c[0x0][0x628] ;  /* 0x00018a00ff107b82 */ /* 0x000e620000000a00 */
[----:B------:R-:W-:Y:S01]  /*2d20*/  ULDC UR8, c[0x0][0x150] ;  /* 0x0000540000087ab9 */ /* 0x000fe20000000800 */
[----:B------:R-:W-:Y:S01]  /*2d30*/  IMAD.MOV.U32 R14, RZ, RZ, R8 ;  /* 0x000000ffff0e7224 */ /* 0x000fe200078e0008 */
[----:B------:R-:W2:Y:S01]  /*2d40*/  S2R R25, SR_CTAID.Y ;  /* 0x0000000000197919 */ /* 0x000ea20000002600 */
[----:B------:R-:W-:-:S04]  /*2d50*/  IMAD.MOV.U32 R15, RZ, RZ, R9 ;  /* 0x000000ffff0f7224 */ /* 0x000fc800078e0009 */
[----:B------:R-:W3:Y:S08]  /*2d60*/  LDC R26, c[0x0][0x144] ;  /* 0x00005100ff1a7b82 */ /* 0x000ef00000000800 */
[----:B------:R-:W4:Y:S08]  /*2d70*/  LDC R18, c[0x0][0x630] ;  /* 0x00018c00ff127b82 */ /* 0x000f300000000800 */
[----:B------:R-:W2:Y:S01]  /*2d80*/  LDC.64 R20, c[0x0][0x620] ;  /* 0x00018800ff147b82 */ /* 0x000ea20000000a00 */
[----:B-1----:R-:W-:-:S04]  /*2d90*/  ISETP.NE.U32.AND P0, PT, R16, RZ, PT ;  /* 0x000000ff1000720c */ /* 0x002fc80003f05070 */
[----:B------:R-:W-:Y:S02]  /*2da0*/  ISETP.NE.AND.EX P0, PT, R17, RZ, PT, P0 ;  /* 0x000000ff1100720c */ /* 0x000fe40003f05300 */
[----:B0-----:R-:W-:-:S05]  /*2db0*/  I2FP.F32.U32 R4, R23 ;  /* 0x0000001700047245 */ /* 0x001fca0000201000 */
[----:B------:R-:W-:-:S04]  /*2dc0*/  FMUL R4, R4, UR8 ;  /* 0x0000000804047c20 */ /* 0x000fc80008400000 */
[----:B------:R0:W1:Y:S02]  /*2dd0*/  F2I.U32.TRUNC.NTZ R24, R4 ;  /* 0x0000000400187305 */ /* 0x000064000020f000 */
[----:B---34-:R-:W-:Y:S05]  /*2de0*/  @!P0 BRA `(.L_x_48) ;  /* 0x0000000000288947 */ /* 0x018fea0003800000 */
[----:B------:R-:W3:Y:S02]  /*2df0*/  LDC R5, c[0x0][0x634] ;  /* 0x00018d00ff057b82 */ /* 0x000ee40000000800 */
[----:B---3--:R-:W-:-:S05]  /*2e00*/  IADD3 R15, P0, R8, R5, RZ ;  /* 0x00000005080f7210 */ /* 0x008fca0007f1e0ff */
[----:B------:R-:W-:-:S04]  /*2e10*/  IMAD.X R19, RZ, RZ, R9, P0 ;  /* 0x000000ffff137224 */ /* 0x000fc800000e0609 */
[----:B0-----:R-:W-:-:S04]  /*2e20*/  IMAD.WIDE.U32 R4, R19, R16, RZ ;  /* 0x0000001013047225 */ /* 0x001fc800078e00ff */
[----:B------:R-:W-:-:S04]  /*2e30*/  IMAD.WIDE.U32 R12, P0, R15, R17, R4 ;  /* 0x000000110f0c7225 */ /* 0x000fc80007800004 */
[----:B------:R-:W-:-:S04]  /*2e40*/  IMAD.WIDE.U32 R4, R15, R16, RZ ;  /* 0x000000100f047225 */ /* 0x000fc800078e00ff */
[----:B------:R-:W-:Y:S01]  /*2e50*/  IMAD.X R15, RZ, RZ, RZ, P0 ;  /* 0x000000ffff0f7224 */ /* 0x000fe200000e06ff */
[----:B------:R-:W-:Y:S01]  /*2e60*/  IADD3 RZ, P0, R5, R12, RZ ;  /* 0x0000000c05ff7210 */ /* 0x000fe20007f1e0ff */
[----:B------:R-:W-:-:S04]  /*2e70*/  IMAD.MOV.U32 R14, RZ, RZ, R13 ;  /* 0x000000ffff0e7224 */ /* 0x000fc800078e000d */
[----:B------:R-:W-:-:S08]  /*2e80*/  IMAD.WIDE.U32.X R14, R19, R17, R14, P0 ;  /* 0x00000011130e7225 */ /* 0x000fd000000e040e */
.L_x_48:
[----:B------:R-:W3:Y:S01]  /*2e90*/  LDC.64 R32, c[0x0][0x640] ;  /* 0x00019000ff207b82 */ /* 0x000ee20000000a00 */
[-CC-:B------:R-:W-:Y:S01]  /*2ea0*/  SHF.R.U64 R19, R14, R18.reuse, R15.reuse ;  /* 0x000000120e137219 */ /* 0x180fe2000000120f */
[----:B-1----:R-:W-:Y:S01]  /*2eb0*/  IMAD.MOV R24, RZ, RZ, -R24 ;  /* 0x000000ffff187224 */ /* 0x002fe200078e0a18 */
[----:B0-----:R-:W-:Y:S01]  /*2ec0*/  SHF.R.U32.HI R4, RZ, R18, R15 ;  /* 0x00000012ff047219 */ /* 0x001fe2000001160f */
[----:B------:R-:W-:Y:S01]  /*2ed0*/  ULDC UR8, c[0x0][0x154] ;  /* 0x0000550000087ab9 */ /* 0x000fe20000000800 */
[----:B------:R-:W-:Y:S01]  /*2ee0*/  IADD3 R13, P0, RZ, -R19, RZ ;  /* 0x80000013ff0d7210 */ /* 0x000fe20007f1e0ff */
[----:B------:R-:W-:Y:S02]  /*2ef0*/  IMAD R26, R26, R24, R23 ;  /* 0x000000181a1a7224 */ /* 0x000fe400078e0217 */
[----:B------:R-:W0:Y:S01]  /*2f00*/  LDC R14, c[0x0][0x618] ;  /* 0x00018600ff0e7b82 */ /* 0x000e220000000800 */
[----:B------:R-:W-:Y:S02]  /*2f10*/  IMAD.MOV.U32 R15, RZ, RZ, 0x1 ;  /* 0x00000001ff0f7424 */ /* 0x000fe400078e00ff */
[----:B------:R-:W-:-:S04]  /*2f20*/  IMAD.X R5, RZ, RZ, ~R4, P0 ;  /* 0x000000ffff057224 */ /* 0x000fc800000e0e04 */
[-C--:B--2---:R-:W-:Y:S01]  /*2f30*/  IMAD R12, R5, R20.reuse, RZ ;  /* 0x00000014050c7224 */ /* 0x084fe200078e02ff */
[----:B------:R-:W1:Y:S01]  /*2f40*/  LDC R28, c[0x0][0x608] ;  /* 0x00018200ff1c7b82 */ /* 0x000e620000000800 */
[----:B------:R-:W-:-:S04]  /*2f50*/  IMAD.WIDE.U32 R4, R13, R20, R8 ;  /* 0x000000140d047225 */ /* 0x000fc800078e0008 */
[----:B------:R-:W-:Y:S01]  /*2f60*/  IMAD R13, R13, R21, R12 ;  /* 0x000000150d0d7224 */ /* 0x000fe200078e020c */
[----:B------:R-:W-:Y:S02]  /*2f70*/  I2FP.F32.U32 R12, R25 ;  /* 0x00000019000c7245 */ /* 0x000fe40000201000 */
[----:B------:R-:W2:Y:S01]  /*2f80*/  LDC R30, c[0x0][0x658] ;  /* 0x00019600ff1e7b82 */ /* 0x000ea20000000800 */
[----:B------:R-:W-:Y:S01]  /*2f90*/  IMAD.IADD R5, R5, 0x1, R13 ;  /* 0x0000000105057824 */ /* 0x000fe200078e020d */
[----:B---3--:R-:W-:Y:S01]  /*2fa0*/  ISETP.NE.U32.AND P0, PT, R32, RZ, PT ;  /* 0x000000ff2000720c */ /* 0x008fe20003f05070 */
[----:B------:R-:W-:Y:S01]  /*2fb0*/  FMUL R12, R12, UR8 ;  /* 0x000000080c0c7c20 */ /* 0x000fe20008400000 */
[----:B------:R-:W-:Y:S02]  /*2fc0*/  IMAD.MOV.U32 R13, RZ, RZ, -0x1 ;  /* 0xffffffffff0d7424 */ /* 0x000fe400078e00ff */
[----:B------:R-:W-:Y:S01]  /*2fd0*/  ISETP.NE.AND.EX P0, PT, R33, RZ, PT, P0 ;  /* 0x000000ff2100720c */ /* 0x000fe20003f05300 */
[----:B------:R3:W4:Y:S01]  /*2fe0*/  F2I.U32.TRUNC.NTZ R20, R12 ;  /* 0x0000000c00147305 */ /* 0x000722000020f000 */
[----:B------:R-:W3:Y:S01]  /*2ff0*/  LDC R24, c[0x0][0x148] ;  /* 0x00005200ff187b82 */ /* 0x000ee20000000800 */
[----:B0-----:R-:W-:-:S02]  /*3000*/  SHF.R.U64 R18, R4, R14, R5 ;  /* 0x0000000e04127219 */ /* 0x001fc40000001205 */
[----:B------:R-:W-:-:S05]  /*3010*/  SHF.R.U32.HI R5, RZ, R14, R5 ;  /* 0x0000000eff057219 */ /* 0x000fca0000011605 */
[----:B------:R-:W0:Y:S01]  /*3020*/  LDC R23, c[0x0][0x600] ;  /* 0x00018000ff177b82 */ /* 0x000e220000000800 */
[-CC-:B-1----:R-:W-:Y:S02]  /*3030*/  SHF.R.U64 R16, R18, R28.reuse, R5.reuse ;  /* 0x0000001c12107219 */ /* 0x182fe40000001205 */
[----:B------:R-:W-:-:S05]  /*3040*/  SHF.R.U32.HI R5, RZ, R28, R5 ;  /* 0x0000001cff057219 */ /* 0x000fca0000011605 */
[----:B------:R-:W1:Y:S01]  /*3050*/  LDC R29, c[0x0][0x648] ;  /* 0x00019200ff1d7b82 */ /* 0x000e620000000800 */
[-CC-:B--2---:R-:W-:Y:S02]  /*3060*/  SHF.R.U64 R21, R16, R30.reuse, R5.reuse ;  /* 0x0000001e10157219 */ /* 0x184fe40000001205 */
[-C--:B------:R-:W-:Y:S02]  /*3070*/  SHF.L.U32 R13, R13, R30.reuse, RZ ;  /* 0x0000001e0d0d7219 */ /* 0x080fe400000006ff */
[-C--:B------:R-:W-:Y:S01]  /*3080*/  SHF.R.U32.HI R5, RZ, R30.reuse, R5 ;  /* 0x0000001eff057219 */ /* 0x080fe20000011605 */
[----:B------:R-:W-:Y:S01]  /*3090*/  IMAD.MOV.U32 R4, RZ, RZ, R21 ;  /* 0x000000ffff047224 */ /* 0x000fe200078e0015 */
[----:B------:R-:W-:Y:S01]  /*30a0*/  SHF.L.U32 R30, R15, R30, RZ ;  /* 0x0000001e0f1e7219 */ /* 0x000fe200000006ff */
[----:B------:R-:W2:Y:S01]  /*30b0*/  LDC R31, c[0x0][0x638] ;  /* 0x00018e00ff1f7b82 */ /* 0x000ea20000000800 */
[----:B------:R-:W-:-:S07]  /*30c0*/  LOP3.LUT R27, RZ, R13, RZ, 0x33, !PT ;  /* 0x0000000dff1b7212 */ /* 0x000fce00078e33ff */
[----:B------:R-:W0:Y:S01]  /*30d0*/  LDC R34, c[0x0][0x610] ;  /* 0x00018400ff227b82 */ /* 0x000e220000000800 */
[----:B----4-:R-:W-:Y:S05]  /*30e0*/  @!P0 BRA `(.L_x_49) ;  /* 0x0000000000288947 */ /* 0x010fea0003800000 */
[----:B------:R-:W4:Y:S02]  /*30f0*/  LDC R4, c[0x0][0x64c] ;  /* 0x00019300ff047b82 */ /* 0x000f240000000800 */
[----:B----4-:R-:W-:-:S05]  /*3100*/  IADD3 R15, P0, R21, R4, RZ ;  /* 0x00000004150f7210 */ /* 0x010fca0007f1e0ff */
[----:B------:R-:W-:-:S04]  /*3110*/  IMAD.X R17, RZ, RZ, R5, P0 ;  /* 0x000000ffff117224 */ /* 0x000fc800000e0605 */
[----:B------:R-:W-:-:S04]  /*3120*/  IMAD.WIDE.U32 R4, R17, R32, RZ ;  /* 0x0000002011047225 */ /* 0x000fc800078e00ff */
[----:B---3--:R-:W-:-:S04]  /*3130*/  IMAD.WIDE.U32 R12, P0, R15, R33, R4 ;  /* 0x000000210f0c7225 */ /* 0x008fc80007800004 */
[----:B------:R-:W-:-:S04]  /*3140*/  IMAD.WIDE.U32 R4, R15, R32, RZ ;  /* 0x000000200f047225 */ /* 0x000fc800078e00ff */
[----:B------:R-:W-:Y:S01]  /*3150*/  IMAD.X R15, RZ, RZ, RZ, P0 ;  /* 0x000000ffff0f7224 */ /* 0x000fe200000e06ff */
[----:B------:R-:W-:Y:S01]  /*3160*/  IADD3 RZ, P0, R5, R12, RZ ;  /* 0x0000000c05ff7210 */ /* 0x000fe20007f1e0ff */
[----:B------:R-:W-:-:S04]  /*3170*/  IMAD.MOV.U32 R14, RZ, RZ, R13 ;  /* 0x000000ffff0e7224 */ /* 0x000fc800078e000d */
[----:B------:R-:W-:-:S08]  /*3180*/  IMAD.WIDE.U32.X R4, R17, R33, R14, P0 ;  /* 0x0000002111047225 */ /* 0x000fd000000e040e */
.L_x_49:
[----:B-1----:R-:W-:Y:S01]  /*3190*/  SHF.R.U64 R4, R4, R29, R5 ;  /* 0x0000001d04047219 */ /* 0x002fe20000001205 */
[----:B0-----:R-:W-:Y:S01]  /*31a0*/  VIADD R13, R23, 0xffffffff ;  /* 0xffffffff170d7836 */ /* 0x001fe20000000000 */
[----:B------:R-:W-:Y:S01]  /*31b0*/  LOP3.LUT R5, R16, R27, RZ, 0xc0, !PT ;  /* 0x0000001b10057212 */ /* 0x000fe200078ec0ff */
[----:B------:R-:W-:Y:S02]  /*31c0*/  IMAD.MOV R20, RZ, RZ, -R20 ;  /* 0x000000ffff147224 */ /* 0x000fe400078e0a14 */
[----:B---3--:R-:W-:Y:S01]  /*31d0*/  IMAD.MOV R12, RZ, RZ, -R4 ;  /* 0x000000ffff0c7224 */ /* 0x008fe200078e0a04 */
[----:B------:R-:W-:Y:S01]  /*31e0*/  LOP3.LUT R13, R18, R13, RZ, 0xc0, !PT ;  /* 0x0000000d120d7212 */ /* 0x000fe200078ec0ff */
[----:B------:R-:W-:Y:S02]  /*31f0*/  IMAD R5, R30, R4, R5 ;  /* 0x000000041e057224 */ /* 0x000fe400078e0205 */
[----:B------:R-:W-:Y:S02]  /*3200*/  @P2 IMAD R26, R24, R20, R25 ;  /* 0x00000014181a2224 */ /* 0x000fe400078e0219 */
[----:B--2---:R-:W-:-:S02]  /*3210*/  IMAD R4, R12, R31, R21 ;  /* 0x0000001f0c047224 */ /* 0x004fc400078e0215 */
[----:B------:R-:W-:Y:S02]  /*3220*/  IMAD R5, R5, R34, R26 ;  /* 0x0000002205057224 */ /* 0x000fe400078e021a */
[----:B------:R-:W-:Y:S02]  /*3230*/  IMAD R4, R4, R23, R13 ;  /* 0x0000001704047224 */ /* 0x000fe400078e020d */
[----:B------:R-:W-:-:S03]  /*3240*/  IMAD.MOV.U32 R12, RZ, RZ, 0x1 ;  /* 0x00000001ff0c7424 */ /* 0x000fc600078e00ff */
[----:B------:R-:W-:Y:S02]  /*3250*/  SEL R14, R4, R5, !P2 ;  /* 0x00000005040e7207 */ /* 0x000fe40005000000 */
[----:B------:R-:W-:Y:S01]  /*3260*/  SEL R5, R5, R4, !P2 ;  /* 0x0000000405057207 */ /* 0x000fe20005000000 */
[----:B------:R-:W-:-:S07]  /*3270*/  IMAD.MOV.U32 R4, RZ, RZ, R19 ;  /* 0x000000ffff047224 */ /* 0x000fce00078e0013 */
.L_x_47:
[----:B------:R-:W-:Y:S02]  /*3280*/  LOP3.LUT P0, RZ, R12, 0xff, RZ, 0xc0, !PT ;  /* 0x000000ff0cff7812 */ /* 0x000fe4000780c0ff */
[----:B------:R-:W-:-:S11]  /*3290*/  LOP3.LUT R36, R36, 0x1, RZ, 0x3c, !PT ;  /* 0x0000000124247812 */ /* 0x000fd600078e3cff */
[----:B------:R-:W-:Y:S05]  /*32a0*/  @P0 BRA `(.L_x_50) ;  /* 0xffffffe000b00947 */ /* 0x000fea000383ffff */
[----:B------:R-:W-:Y:S05]  /*32b0*/  EXIT ;  /* 0x000000000000794d */ /* 0x000fea0003800000 */
.L_x_14:
[----:B------:R-:W-:-:S08]  /*32c0*/  ISETP.NE.AND P0, PT, R18, RZ, PT ;  /* 0x000000ff1200720c */ /* 0x000fd00003f05270 */
[----:B--23-5:R-:W0:-:S00]  /*32d0*/  USETMAXREG.DEALLOC.CTAPOOL 0x28 ;  /* 0x00000028000079c8 */ /* 0x02ce0000080e0500 */
[----:B------:R-:W-:Y:S05]  /*32e0*/  @P0 EXIT ;  /* 0x000000000000094d */ /* 0x000fea0003800000 */
[----:B0-----:R-:W-:Y:S01]  /*32f0*/  LOP3.LUT P0, RZ, R11, 0xff, RZ, 0xc0, !PT ;  /* 0x000000ff0bff7812 */ /* 0x001fe2000780c0ff */
[----:B------:R-:W-:Y:S02]  /*3300*/  IMAD.MOV.U32 R10, RZ, RZ, 0x1 ;  /* 0x00000001ff0a7424 */ /* 0x000fe400078e00ff */
[----:B------:R-:W-:-:S10]  /*3310*/  IMAD.MOV.U32 R11, RZ, RZ, RZ ;  /* 0x000000ffff0b7224 */ /* 0x000fd400078e00ff */
[----:B------:R-:W-:Y:S05]  /*3320*/  @!P0 BRA `(.L_x_51) ;  /* 0x0000000c004c8947 */ /* 0x000fea0003800000 */
[----:B------:R-:W-:Y:S01]  /*3330*/  LOP3.LUT P0, RZ, R3, 0x1f, RZ, 0xc0, !PT ;  /* 0x0000001f03ff7812 */ /* 0x000fe2000780c0ff */
[C---:B------:R-:W-:Y:S01]  /*3340*/  IMAD R3, R6.reuse, UR7, RZ ;  /* 0x0000000706037c24 */ /* 0x040fe2000f8e02ff */
[----:B------:R-:W-:Y:S01]  /*3350*/  ULDC UR5, c[0x0][0x658] ;  /* 0x0001960000057ab9 */ /* 0x000fe20000000800 */
[----:B------:R-:W-:Y:S01]  /*3360*/  IMAD.WIDE.U32 R6, R6, UR6, RZ ;  /* 0x0000000606067c25 */ /* 0x000fe2000f8e00ff */
[----:B------:R-:W-:Y:S01]  /*3370*/  UMOV UR8, 0xffffffff ;  /* 0xffffffff00087882 */ /* 0x000fe20000000000 */
[----:B------:R-:W-:Y:S01]  /*3380*/  BSSY B0, `(.L_x_51) ;  /* 0x00000cd000007945 */ /* 0x000fe20003800000 */
[----:B------:R-:W-:Y:S01]  /*3390*/  USHF.L.U32 UR8, UR8, UR5, URZ ;  /* 0x0000000508087299 */ /* 0x000fe2000800063f */
[C---:B------:R-:W-:Y:S01]  /*33a0*/  ISETP.NE.AND P3, PT, R2.reuse, RZ, PT ;  /* 0x000000ff0200720c */ /* 0x040fe20003f65270 */
[----:B------:R-:W-:Y:S01]  /*33b0*/  IMAD.MOV.U32 R13, RZ, RZ, 0x1 ;  /* 0x00000001ff0d7424 */ /* 0x000fe200078e00ff */
[----:B------:R-:W-:Y:S01]  /*33c0*/  ISETP.NE.OR P0, PT, R2, RZ, !P0 ;  /* 0x000000ff0200720c */ /* 0x000fe20004705670 */
[----:B------:R-:W-:Y:S01]  /*33d0*/  IMAD.MOV.U32 R10, RZ, RZ, 0x1 ;  /* 0x00000001ff0a7424 */ /* 0x000fe200078e00ff */
[----:B------:R-:W-:Y:S01]  /*33e0*/  LOP3.LUT R15, R0, 0x2, RZ, 0xfc, !PT ;  /* 0x00000002000f7812 */ /* 0x000fe200078efcff */
[----:B------:R-:W-:Y:S01]  /*33f0*/  IMAD.MOV.U32 R11, RZ, RZ, RZ ;  /* 0x000000ffff0b7224 */ /* 0x000fe200078e00ff */
[----:B------:R-:W-:Y:S01]  /*3400*/  ULDC UR4, c[0x0][0x600] ;  /* 0x0001800000047ab9 */ /* 0x000fe20000000800 */
[----:B------:R-:W-:Y:S01]  /*3410*/  IMAD.IADD R12, R3, 0x1, R7 ;  /* 0x00000001030c7824 */ /* 0x000fe200078e0207 */
[----:B------:R-:W-:Y:S01]  /*3420*/  UMOV UR9, 0x1 ;  /* 0x0000000100097882 */ /* 0x000fe20000000000 */
[----:B------:R-:W-:-:S02]  /*3430*/  UIADD3 UR15, UR13, 0x1, URZ ;  /* 0x000000010d0f7890 */ /* 0x000fc4000fffe03f */
[----:B------:R-:W-:Y:S02]  /*3440*/  UIADD3 UR4, UR4, -0x1, URZ ;  /* 0xffffffff04047890 */ /* 0x000fe4000fffe03f */
[----:B------:R-:W-:Y:S02]  /*3450*/  USHF.L.U32 UR5, UR9, UR5, URZ ;  /* 0x0000000509057299 */ /* 0x000fe4000800063f */
[----:B------:R-:W-:Y:S01]  /*3460*/  ULOP3.LUT UR14, URZ, UR8, URZ, 0x33, !UPT ;  /* 0x000000083f0e7292 */ /* 0x000fe2000f8e333f */
[----:B------:R-:W-:-:S11]  /*3470*/  ULDC.64 UR38, c[0x0][0x198] ;  /* 0x0000660000267ab9 */ /* 0x000fd60000000a00 */
.L_x_63:
[----:B------:R-:W-:-:S03]  /*3480*/  UMOV UR8, 0xffffffff ;  /* 0xffffffff00087882 */ /* 0x000fc60000000000 */
[----:B------:R-:W-:Y:S05]  /*3490*/  BRA.DIV UR8, `(.L_x_52) ;  /* 0x0000001608307947 */ /* 0x000fea000b800000 */
[----:B------:R-:W-:-:S13]  /*34a0*/  ELECT P1, URZ, PT ;  /* 0x00000000003f782f */ /* 0x000fda0003820000 */
.L_x_84:
[----:B------:R-:W0:Y:S01]  /*34b0*/  LDC R2, c[0x0][0x28c] ;  /* 0x0000a300ff027b82 */ /* 0x000e220000000800 */
[----:B------:R-:W-:Y:S01]  /*34c0*/  BSSY B1, `(.L_x_53) ;  /* 0x0000043000017945 */ /* 0x000fe20003800000 */
[----:B0-----:R-:W-:-:S13]  /*34d0*/  ISETP.LT.OR P1, PT, R2, 0x1, !P1 ;  /* 0x000000010200780c */ /* 0x001fda0004f21670 */
[----:B------:R-:W-:Y:S05]  /*34e0*/  @P1 BRA `(.L_x_54) ;  /* 0x0000000400001947 */ /* 0x000fea0003800000 */
[----:B------:R-:W-:Y:S02]  /*34f0*/  IMAD.SHL.U32 R16, R5, 0x40, RZ ;  /* 0x0000004005107824 */ /* 0x000fe400078e00ff */
[----:B------:R-:W-:Y:S02]  /*3500*/  IMAD.SHL.U32 R17, R14, 0x8, RZ ;  /* 0x000000080e117824 */ /* 0x000fe400078e00ff */
[----:B------:R-:W-:Y:S02]  /*3510*/  IMAD.MOV.U32 R19, RZ, RZ, RZ ;  /* 0x000000ffff137224 */ /* 0x000fe400078e00ff */
[----:B------:R-:W-:Y:S02]  /*3520*/  IMAD.U32 R21, RZ, RZ, UR15 ;  /* 0x0000000fff157e24 */ /* 0x000fe4000f8e00ff */
[----:B------:R-:W-:Y:S02]  /*3530*/  IMAD.MOV.U32 R2, RZ, RZ, R10 ;  /* 0x000000ffff027224 */ /* 0x000fe400078e000a */
[----:B------:R-:W-:-:S07]  /*3540*/  IMAD.MOV.U32 R3, RZ, RZ, R11 ;  /* 0x000000ffff037224 */ /* 0x000fce00078e000b */
.L_x_58:
[----:B------:R-:W0:Y:S01]  /*3550*/  S2R R14, SR_CgaCtaId ;  /* 0x00000000000e7919 */ /* 0x000e220000008800 */
[----:B------:R-:W-:-:S04]  /*3560*/  MOV R5, 0x400 ;  /* 0x0000040000057802 */ /* 0x000fc80000000f00 */
[----:B0-----:R-:W-:Y:S02]  /*3570*/  LEA R20, R14, R5, 0x18 ;  /* 0x000000050e147211 */ /* 0x001fe400078ec0ff */
[----:B------:R-:W-:Y:S01]  /*3580*/  SHF.L.U32 R5, R2, 0x1f, RZ ;  /* 0x0000001f02057819 */ /* 0x000fe200000006ff */
[----:B------:R-:W0:Y:S02]  /*3590*/  @!P3 LDC R14, c[0x0][0x500] ;  /* 0x00014000ff0ebb82 */ /* 0x000e240000000800 */
[----:B------:R-:W-:-:S04]  /*35a0*/  IMAD R18, R3, 0x8, R20 ;  /* 0x0000000803127824 */ /* 0x000fc800078e0214 */
[----:B------:R-:W1:Y:S02]  /*35b0*/  SYNCS.PHASECHK.TRANS64.TRYWAIT P1, [R18+URZ+0x60], R5 ;  /* 0x00006005120075a7 */ /* 0x000e64000802017f */
[----:B-1----:R-:W-:Y:S05]  /*35c0*/  @!P1 BRA `(.L_x_55) ;  /* 0x0000001400049947 */ /* 0x002fea0003800000 */
.L_x_85:
[----:B-1----:R-:W-:Y:S01]  /*35d0*/  PRMT R5, R15, 0x9910, RZ ;  /* 0x000099100f057816 */ /* 0x002fe200000000ff */
[----:B0-----:R0:W-:Y:S03]  /*35e0*/  @!P3 SYNCS.ARRIVE.TRANS64 RZ, [R18+URZ], R14 ;  /* 0x0000000e12ffb9a7 */ /* 0x0011e6000800003f */
[----:B------:R-:W-:-:S13]  /*35f0*/  ISETP.NE.AND P1, PT, R5, 0x2, PT ;  /* 0x000000020500780c */ /* 0x000fda0003f25270 */
[----:B0-----:R-:W-:Y:S05]  /*3600*/  @P1 BRA `(.L_x_56) ;  /* 0x0000000000041947 */ /* 0x001fea0003800000 */
[----:B------:R-:W-:Y:S01]  /*3610*/  BPT.TRAP 0x1 ;  /* 0x000000040000795c */ /* 0x000fe20000300000 */
.L_x_56:
[----:B------:R-:W-:Y:S05]  /*3620*/  @P0 BRA `(.L_x_57) ;  /* 0x0000000000040947 */ /* 0x000fea0003800000 */
[----:B------:R-:W-:Y:S01]  /*3630*/  BPT.TRAP 0x1 ;  /* 0x000000040000795c */ /* 0x000fe20000300000 */
.L_x_57:
[--C-:B------:R-:W-:Y:S01]  /*3640*/  IMAD R5, R3, 0x4000, R20.reuse ;  /* 0x0000400003057824 */ /* 0x100fe200078e0214 */
[----:B------:R-:W-:Y:S01]  /*3650*/  R2UR UR34, R19 ;  /* 0x00000000132272ca */ /* 0x000fe200000e0000 */
[----:B------:R-:W-:Y:S01]  /*3660*/  IMAD R20, R3, 0x800, R20 ;  /* 0x0000080003147824 */ /* 0x000fe200078e0214 */
[----:B------:R-:W-:Y:S01]  /*3670*/  R2UR UR33, R18 ;  /* 0x00000000122172ca */ /* 0x000fe200000e0000 */
[----:B------:R-:W-:Y:S01]  /*3680*/  VIADD R21, R21, 0xffffffff ;  /* 0xffffffff15157836 */ /* 0x000fe20000000000 */
[----:B------:R-:W-:Y:S01]  /*3690*/  R2UR UR24, R5 ;  /* 0x00000000051872ca */ /* 0x000fe200000e0000 */
[----:B------:R-:W-:Y:S01]  /*36a0*/  UIADD3 UR22, UP0, UR38, 0xf0, URZ ;  /* 0x000000f026167890 */ /* 0x000fe2000ff1e03f */
[----:B------:R-:W-:Y:S01]  /*36b0*/  R2UR UR8, R20 ;  /* 0x00000000140872ca */ /* 0x000fe200000e0000 */
[----:B------:R-:W-:Y:S01]  /*36c0*/  UIADD3 UR40, UP1, UR38, 0x1f0, URZ ;  /* 0x000001f026287890 */ /* 0x000fe2000ff3e03f */
[----:B------:R-:W-:Y:S01]  /*36d0*/  R2UR UR36, R4 ;  /* 0x00000000042472ca */ /* 0x000fe200000e0000 */
[----:B------:R-:W-:Y:S01]  /*36e0*/  UIADD3.X UR23, URZ, UR39, URZ, UP0, !UPT ;  /* 0x000000273f177290 */ /* 0x000fe200087fe43f */
[----:B------:R-:W-:Y:S01]  /*36f0*/  R2UR UR35, R16 ;  /* 0x00000000102372ca */ /* 0x000fe200000e0000 */
[----:B------:R-:W-:Y:S01]  /*3700*/  UIADD3.X UR41, URZ, UR39, URZ, UP1, !UPT ;  /* 0x000000273f297290 */ /* 0x000fe20008ffe43f */
[----:B------:R-:W-:Y:S01]  /*3710*/  R2UR UR19, R17 ;  /* 0x00000000111372ca */ /* 0x000fe200000e0000 */
[----:B------:R-:W-:Y:S01]  /*3720*/  UIADD3 UR26, UR34, 0x80, URZ ;  /* 0x00000080221a7890 */ /* 0x000fe2000fffe03f */
[----:B------:R-:W-:Y:S01]  /*3730*/  ISETP.GT.AND P4, PT, R21, 0x1, PT ;  /* 0x000000011500780c */ /* 0x000fe20003f84270 */
[----:B------:R-:W-:Y:S01]  /*3740*/  VIADD R3, R3, 0x1 ;  /* 0x0000000103037836 */ /* 0x000fe20000000000 */
[----:B------:R-:W-:Y:S01]  /*3750*/  UMOV UR30, 0x0 ;  /* 0x00000000001e7882 */ /* 0x000fe20000000000 */
[----:B------:R-:W-:Y:S01]  /*3760*/  UIADD3 UR32, UR24, 0x200, URZ ;  /* 0x0000020018207890 */ /* 0x000fe2000fffe03f */
[----:B------:R-:W-:Y:S01]  /*3770*/  VIADD R19, R19, 0x100 ;  /* 0x0000010013137836 */ /* 0x000fe20000000000 */
[----:B------:R-:W-:Y:S01]  /*3780*/  UIADD3 UR24, UR24, 0x2200, URZ ;  /* 0x0000220018187890 */ /* 0x000fe2000fffe03f */
[----:B------:R-:W-:Y:S01]  /*3790*/  ISETP.NE.AND P1, PT, R3, 0xc, PT ;  /* 0x0000000c0300780c */ /* 0x000fe20003f25270 */
[----:B------:R-:W-:-:S02]  /*37a0*/  UIADD3 UR16, UR8, 0x30200, URZ ;  /* 0x0003020008107890 */ /* 0x000fc4000fffe03f */
[----:B------:R-:W-:Y:S01]  /*37b0*/  UIADD3 UR8, UR8, 0x30600, URZ ;  /* 0x0003060008087890 */ /* 0x000fe2000fffe03f */
[----:B------:R-:W-:Y:S01]  /*37c0*/  SEL R5, RZ, 0x1, P1 ;  /* 0x00000001ff057807 */ /* 0x000fe20000800000 */
[----:B------:R-:W-:Y:S01]  /*37d0*/  UMOV UR31, 0x10000000 ;  /* 0x10000000001f7882 */ /* 0x000fe20000000000 */
[----:B------:R-:W-:Y:S01]  /*37e0*/  UMOV UR25, UR33 ;  /* 0x0000002100197c82 */ /* 0x000fe20008000000 */
[----:B------:R-:W-:Y:S01]  /*37f0*/  UMOV UR28, UR36 ;  /* 0x00000024001c7c82 */ /* 0x000fe20008000000 */
[----:B------:R-:W-:Y:S01]  /*3800*/  UMOV UR27, UR35 ;  /* 0x00000023001b7c82 */ /* 0x000fe20008000000 */
[----:B------:R-:W-:Y:S01]  /*3810*/  UMOV UR17, UR33 ;  /* 0x0000002100117c82 */ /* 0x000fe20008000000 */
[----:B------:R-:W-:Y:S01]  /*3820*/  UMOV UR18, UR34 ;  /* 0x0000002200127c82 */ /* 0x000fe20008000000 */
[----:B------:R-:W-:Y:S01]  /*3830*/  UMOV UR20, UR36 ;  /* 0x0000002400147c82 */ /* 0x000fe20008000000 */
[----:B------:R0:W-:Y:S01]  /*3840*/  UTMALDG.3D [UR32], [UR22], desc[UR30] ;  /* 0x00001e20160075b4 */ /* 0x0001e20008011000 */
[----:B------:R-:W-:Y:S01]  /*3850*/  UMOV UR9, UR33 ;  /* 0x0000002100097c82 */ /* 0x000fe20008000000 */
[----:B------:R-:W-:Y:S01]  /*3860*/  UMOV UR11, UR19 ;  /* 0x00000013000b7c82 */ /* 0x000fe20008000000 */
[----:B------:R-:W-:Y:S01]  /*3870*/  UMOV UR12, UR36 ;  /* 0x00000024000c7c82 */ /* 0x000fe20008000000 */
[----:B------:R-:W-:Y:S01]  /*3880*/  UMOV UR10, UR26 ;  /* 0x0000001a000a7c82 */ /* 0x000fe20008000000 */
[----:B------:R-:W-:-:S02]  /*3890*/  LOP3.LUT R2, R2, R5, RZ, 0x3c, !PT ;  /* 0x0000000502027212 */ /* 0x000fc400078e3cff */
[----:B------:R-:W-:Y:S01]  /*38a0*/  SEL R3, R3, RZ, P1 ;  /* 0x000000ff03037207 */ /* 0x000fe20000800000 */
[----:B------:R0:W-:Y:S01]  /*38b0*/  UTMALDG.3D [UR24], [UR22], desc[UR30] ;  /* 0x00001e18160075b4 */ /* 0x0001e20008011000 */
[----:B------:R0:W-:Y:S01]  /*38c0*/  UTMALDG.3D [UR16], [UR40], desc[UR30] ;  /* 0x00001e10280075b4 */ /* 0x0001e20008011000 */
[----:B------:R0:W-:Y:S02]  /*38d0*/  UTMALDG.3D [UR8], [UR40], desc[UR30] ;  /* 0x00001e08280075b4 */ /* 0x0001e40008011000 */
[----:B0-----:R-:W-:Y:S05]  /*38e0*/  @P4 BRA `(.L_x_58) ;  /* 0xfffffffc00184947 */ /* 0x001fea000383ffff */
.L_x_54:
[----:B------:R-:W-:Y:S05]  /*38f0*/  BSYNC B1 ;  /* 0x0000000000017941 */ /* 0x000fea0003800000 */
.L_x_53:
[----:B------:R-:W-:Y:S01]  /*3900*/  LOP3.LUT P4, RZ, R13, 0xff, RZ, 0xc0, !PT ;  /* 0x000000ff0dff7812 */ /* 0x000fe2000788c0ff */
[----:B------:R-:W-:Y:S01]  /*3910*/  VIADD R4, R11, UR13 ;  /* 0x0000000d0b047c36 */ /* 0x000fe20008000000 */
[----:B------:R-:W-:Y:S01]  /*3920*/  ULDC.64 UR8, c[0x0][0x650] ;  /* 0x0001940000087ab9 */ /* 0x000fe20000000a00 */
[----:B------:R-:W-:Y:S01]  /*3930*/  IMAD.U32 R11, RZ, RZ, UR13 ;  /* 0x0000000dff0b7e24 */ /* 0x000fe2000f8e00ff */
[----:B------:R-:W-:Y:S01]  /*3940*/  UISETP.GE.U32.AND UP0, UPT, UR13, 0xc, UPT ;  /* 0x0000000c0d00788c */ /* 0x000fe2000bf06070 */
[----:B------:R-:W-:Y:S01]  /*3950*/  BSSY B1, `(.L_x_59) ;  /* 0x000006d000017945 */ /* 0x000fe20003800000 */
[----:B------:R-:W-:Y:S01]  /*3960*/  ISETP.GT.U32.AND P1, PT, R4, 0xb, PT ;  /* 0x0000000b0400780c */ /* 0x000fe20003f24070 */
[----:B------:R-:W-:Y:S01]  /*3970*/  IMAD.MOV.U32 R14, RZ, RZ, -0x1 ;  /* 0xffffffffff0e7424 */ /* 0x000fe200078e00ff */
[----:B------:R-:W-:Y:S02]  /*3980*/  PRMT R13, RZ, 0x7610, R13 ;  /* 0x00007610ff0d7816 */ /* 0x000fe4000000000d */
[----:B------:R-:W-:-:S02]  /*3990*/  ISETP.LT.U32.AND P1, PT, R11, 0xc, P1 ;  /* 0x0000000c0b00780c */ /* 0x000fc40000f21070 */
[----:B------:R-:W-:Y:S01]  /*39a0*/  PLOP3.LUT P5, PT, PT, PT, UP0, 0x80, 0x0 ;  /* 0x000000000000781c */ /* 0x000fe20003faf008 */
[----:B------:R-:W0:Y:S01]  /*39b0*/  @P4 S2R R3, SR_CgaCtaId ;  /* 0x0000000000034919 */ /* 0x000e220000008800 */
[----:B------:R-:W-:-:S04]  /*39c0*/  @P4 MOV R2, 0x400 ;  /* 0x0000040000024802 */ /* 0x000fc80000000f00 */
[----:B0-----:R-:W-:Y:S01]  /*39d0*/  @P4 LEA R5, R3, R2, 0x18 ;  /* 0x0000000203054211 */ /* 0x001fe200078ec0ff */
[----:B------:R-:W-:-:S03]  /*39e0*/  IMAD.WIDE.U32 R2, R4, -0x55555555, RZ ;  /* 0xaaaaaaab04027825 */ /* 0x000fc600078e00ff */
[----:B------:R0:W-:Y:S01]  /*39f0*/  @P4 SYNCS.ARRIVE.TRANS64.A1T0 RZ, [R5+URZ+0xf8], RZ ;  /* 0x0000f8ff05ff49a7 */ /* 0x0001e2000810003f */
[----:B------:R-:W-:Y:S02]  /*3a00*/  IADD3 R8, P4, R8, R6, RZ ;  /* 0x0000000608087210 */ /* 0x000fe40007f9e0ff */
[----:B------:R-:W-:-:S03]  /*3a10*/  PRMT R2, RZ, 0x7610, R2 ;  /* 0x00007610ff027816 */ /* 0x000fc60000000002 */
[----:B------:R-:W-:Y:S01]  /*3a20*/  IMAD.X R9, R9, 0x1, R12, P4 ;  /* 0x0000000109097824 */ /* 0x000fe200020e060c */
[----:B0-----:R-:W-:Y:S02]  /*3a30*/  SHF.R.U32.HI R5, RZ, 0x3, R3 ;  /* 0x00000003ff057819 */ /* 0x001fe40000011603 */
[----:B------:R-:W-:Y:S02]  /*3a40*/  SEL R3, RZ, 0x1, !P1 ;  /* 0x00000001ff037807 */ /* 0x000fe40004800000 */
[----:B------:R-:W-:Y:S01]  /*3a50*/  ISETP.GE.U32.AND P1, PT, R8, UR8, PT ;  /* 0x0000000808007c0c */ /* 0x000fe2000bf26070 */
[----:B------:R-:W-:Y:S01]  /*3a60*/  IMAD R11, R5, -0xc, R4 ;  /* 0xfffffff4050b7824 */ /* 0x000fe200078e0204 */
[----:B------:R-:W-:Y:S01]  /*3a70*/  LOP3.LUT R10, R10, R3, RZ, 0x3c, !PT ;  /* 0x000000030a0a7212 */ /* 0x000fe200078e3cff */
[----:B------:R-:W-:Y:S01]  /*3a80*/  IMAD.MOV.U32 R4, RZ, RZ, -0x1 ;  /* 0xffffffffff047424 */ /* 0x000fe200078e00ff */
[----:B------:R-:W-:Y:S02]  /*3a90*/  ISETP.GE.U32.AND.EX P1, PT, R9, UR9, PT, P1 ;  /* 0x0000000909007c0c */ /* 0x000fe4000bf26110 */
[----:B------:R-:W-:Y:S01]  /*3aa0*/  @P5 LOP3.LUT R10, R10, 0x1, R5, 0x78, !PT ;  /* 0x000000010a0a5812 */ /* 0x000fe200078e7805 */
[----:B------:R-:W-:-:S10]  /*3ab0*/  IMAD.MOV.U32 R5, RZ, RZ, -0x1 ;  /* 0xffffffffff057424 */ /* 0x000fd400078e00ff */
[----:B------:R-:W-:Y:S05]  /*3ac0*/  @P1 BRA `(.L_x_60) ;  /* 0x0000000400541947 */ /* 0x000fea0003800000 */
[----:B------:R-:W0:Y:S01]  /*3ad0*/  S2R R17, SR_CTAID.X ;  /* 0x0000000000117919 */ /* 0x000e220000002500 */
[----:B------:R-:W-:Y:S01]  /*3ae0*/  ULDC.64 UR8, c[0x0][0x628] ;  /* 0x00018a0000087ab9 */ /* 0x000fe20000000a00 */
[----:B------:R-:W1:Y:S01]  /*3af0*/  LDC R18, c[0x0][0x144] ;  /* 0x00005100ff127b82 */ /* 0x000e620000000800 */
[----:B------:R-:W-:Y:S01]  /*3b00*/  ISETP.NE.U32.AND P1, PT, RZ, UR8, PT ;  /* 0x00000008ff007c0c */ /* 0x000fe2000bf25070 */
[----:B------:R-:W2:Y:S01]  /*3b10*/  S2R R14, SR_CTAID.Y ;  /* 0x00000000000e7919 */ /* 0x000ea20000002600 */
[----:B------:R-:W-:Y:S01]  /*3b20*/  ULDC UR10, c[0x0][0x150] ;  /* 0x00005400000a7ab9 */ /* 0x000fe20000000800 */
[----:B------:R-:W-:Y:S01]  /*3b30*/  ULDC UR11, c[0x0][0x630] ;  /* 0x00018c00000b7ab9 */ /* 0x000fe20000000800 */
[----:B------:R-:W-:Y:S01]  /*3b40*/  ISETP.NE.AND.EX P1, PT, RZ, UR9, PT, P1 ;  /* 0x00000009ff007c0c */ /* 0x000fe2000bf25310 */
[----:B------:R-:W-:Y:S01]  /*3b50*/  IMAD.MOV.U32 R2, RZ, RZ, R8 ;  /* 0x000000ffff027224 */ /* 0x000fe200078e0008 */
[----:B0-----:R-:W-:-:S05]  /*3b60*/  I2FP.F32.U32 R3, R17 ;  /* 0x0000001100037245 */ /* 0x001fca0000201000 */
[----:B------:R-:W-:Y:S01]  /*3b70*/  FMUL R20, R3, UR10 ;  /* 0x0000000a03147c20 */ /* 0x000fe20008400000 */
[----:B------:R-:W-:-:S05]  /*3b80*/  IMAD.MOV.U32 R3, RZ, RZ, R9 ;  /* 0x000000ffff037224 */ /* 0x000fca00078e0009 */
[----:B--2---:R-:W-:Y:S05]  /*3b90*/  @!P1 BRA `(.L_x_61) ;  /* 0x0000000000289947 */ /* 0x004fea0003800000 */
[----:B------:R-:W-:Y:S02]  /*3ba0*/  ULDC UR10, c[0x0][0x634] ;  /* 0x00018d00000a7ab9 */ /* 0x000fe40000000800 */
[----:B------:R-:W-:-:S05]  /*3bb0*/  IADD3 R3, P1, R8, UR10, RZ ;  /* 0x0000000a08037c10 */ /* 0x000fca000ff3e0ff */
[----:B------:R-:W-:-:S04]  /*3bc0*/  IMAD.X R19, RZ, RZ, R9, P1 ;  /* 0x000000ffff137224 */ /* 0x000fc800008e0609 */
[----:B------:R-:W-:-:S04]  /*3bd0*/  IMAD.WIDE.U32 R4, R19, UR8, RZ ;  /* 0x0000000813047c25 */ /* 0x000fc8000f8e00ff */
[----:B------:R-:W-:-:S04]  /*3be0*/  IMAD.WIDE.U32 R4, P1, R3, UR9, R4 ;  /* 0x0000000903047c25 */ /* 0x000fc8000f820004 */
[----:B------:R-:W-:-:S04]  /*3bf0*/  IMAD.WIDE.U32 R2, R3, UR8, RZ ;  /* 0x0000000803027c25 */ /* 0x000fc8000f8e00ff */
[----:B------:R-:W-:Y:S01]  /*3c00*/  IMAD.MOV.U32 R2, RZ, RZ, R5 ;  /* 0x000000ffff027224 */ /* 0x000fe200078e0005 */
[----:B------:R-:W-:Y:S01]  /*3c10*/  IADD3 RZ, P4, R3, R4, RZ ;  /* 0x0000000403ff7210 */ /* 0x000fe20007f9e0ff */
[----:B------:R-:W-:-:S04]  /*3c20*/  IMAD.X R3, RZ, RZ, RZ, P1 ;  /* 0x000000ffff037224 */ /* 0x000fc800008e06ff */
[----:B------:R-:W-:-:S08]  /*3c30*/  IMAD.WIDE.U32.X R2, R19, UR9, R2, P4 ;  /* 0x0000000913027c25 */ /* 0x000fd0000a0e0402 */
.L_x_61:
[--C-:B------:R-:W-:Y:S01]  /*3c40*/  SHF.R.U64 R16, R2, UR11, R3.reuse ;  /* 0x0000000b02107c19 */ /* 0x100fe20008001203 */
[----:B------:R-:W0:Y:S01]  /*3c50*/  F2I.U32.TRUNC.NTZ R20, R20 ;  /* 0x0000001400147305 */ /* 0x000e22000020f000 */
[----:B------:R-:W-:Y:S01]  /*3c60*/  SHF.R.U32.HI R2, RZ, UR11, R3 ;  /* 0x0000000bff027c19 */ /* 0x000fe20008011603 */
[----:B------:R-:W-:Y:S01]  /*3c70*/  ULDC.64 UR8, c[0x0][0x620] ;  /* 0x0001880000087ab9 */ /* 0x000fe20000000a00 */
[----:B------:R-:W-:Y:S01]  /*3c80*/  IADD3 R5, P1, RZ, -R16, RZ ;  /* 0x80000010ff057210 */ /* 0x000fe20007f3e0ff */
[----:B------:R-:W-:Y:S01]  /*3c90*/  IMAD.MOV.U32 R3, RZ, RZ, R9 ;  /* 0x000000ffff037224 */ /* 0x000fe200078e0009 */
[----:B------:R-:W-:Y:S01]  /*3ca0*/  ULDC.64 UR10, c[0x0][0x640] ;  /* 0x00019000000a7ab9 */ /* 0x000fe20000000a00 */
[----:B------:R-:W2:Y:S02]  /*3cb0*/  LDC R21, c[0x0][0x148] ;  /* 0x00005200ff157b82 */ /* 0x000ea40000000800 */
[----:B------:R-:W-:Y:S01]  /*3cc0*/  IMAD.X R2, RZ, RZ, ~R2, P1 ;  /* 0x000000ffff027224 */ /* 0x000fe200008e0e02 */
[----:B------:R-:W-:-:S03]  /*3cd0*/  ISETP.NE.U32.AND P1, PT, RZ, UR10, PT ;  /* 0x0000000aff007c0c */ /* 0x000fc6000bf25070 */
[----:B------:R-:W-:Y:S01]  /*3ce0*/  IMAD R4, R2, UR8, RZ ;  /* 0x0000000802047c24 */ /* 0x000fe2000f8e02ff */
[----:B------:R-:W-:Y:S01]  /*3cf0*/  ISETP.NE.AND.EX P1, PT, RZ, UR11, PT, P1 ;  /* 0x0000000bff007c0c */ /* 0x000fe2000bf25310 */
[----:B------:R-:W-:-:S04]  /*3d00*/  IMAD.MOV.U32 R2, RZ, RZ, R8 ;  /* 0x000000ffff027224 */ /* 0x000fc800078e0008 */
[----:B------:R-:W-:Y:S01]  /*3d10*/  IMAD.WIDE.U32 R2, R5, UR8, R2 ;  /* 0x0000000805027c25 */ /* 0x000fe2000f8e0002 */
[----:B------:R-:W-:-:S03]  /*3d20*/  ULDC UR8, c[0x0][0x618] ;  /* 0x0001860000087ab9 */ /* 0x000fc60000000800 */
[----:B------:R-:W-:Y:S01]  /*3d30*/  IMAD R5, R5, UR9, R4 ;  /* 0x0000000905057c24 */ /* 0x000fe2000f8e0204 */
[----:B------:R-:W-:Y:S01]  /*3d40*/  ULDC UR9, c[0x0][0x154] ;  /* 0x0000550000097ab9 */ /* 0x000fe20000000800 */
[----:B0-----:R-:W-:Y:S02]  /*3d50*/  IMAD.MOV R4, RZ, RZ, -R20 ;  /* 0x000000ffff047224 */ /* 0x001fe400078e0a14 */
[----:B------:R-:W-:Y:S02]  /*3d60*/  IMAD.IADD R3, R3, 0x1, R5 ;  /* 0x0000000103037824 */ /* 0x000fe400078e0205 */
[----:B-1----:R-:W-:Y:S01]  /*3d70*/  IMAD R17, R18, R4, R17 ;  /* 0x0000000412117224 */ /* 0x002fe200078e0211 */
[----:B------:R-:W-:Y:S02]  /*3d80*/  I2FP.F32.U32 R4, R14 ;  /* 0x0000000e00047245 */ /* 0x000fe40000201000 */
[--C-:B------:R-:W-:Y:S02]  /*3d90*/  SHF.R.U64 R18, R2, UR8, R3.reuse ;  /* 0x0000000802127c19 */ /* 0x100fe40008001203 */
[----:B------:R-:W-:Y:S01]  /*3da0*/  SHF.R.U32.HI R3, RZ, UR8, R3 ;  /* 0x00000008ff037c19 */ /* 0x000fe20008011603 */
[----:B------:R-:W-:Y:S01]  /*3db0*/  FMUL R4, R4, UR9 ;  /* 0x0000000904047c20 */ /* 0x000fe20008400000 */
[----:B------:R-:W-:-:S02]  /*3dc0*/  ULDC UR8, c[0x0][0x608] ;  /* 0x0001820000087ab9 */ /* 0x000fc40000000800 */
[--C-:B------:R-:W-:Y:S01]  /*3dd0*/  SHF.R.U64 R20, R18, UR8, R3.reuse ;  /* 0x0000000812147c19 */ /* 0x100fe20008001203 */
[----:B------:R0:W1:Y:S01]  /*3de0*/  F2I.U32.TRUNC.NTZ R22, R4 ;  /* 0x0000000400167305 */ /* 0x000062000020f000 */
[----:B------:R-:W-:Y:S01]  /*3df0*/  SHF.R.U32.HI R3, RZ, UR8, R3 ;  /* 0x00000008ff037c19 */ /* 0x000fe20008011603 */
[----:B------:R-:W-:-:S03]  /*3e00*/  ULDC UR8, c[0x0][0x658] ;  /* 0x0001960000087ab9 */ /* 0x000fc60000000800 */
[--C-:B------:R-:W-:Y:S02]  /*3e10*/  SHF.R.U64 R19, R20, UR8, R3.reuse ;  /* 0x0000000814137c19 */ /* 0x100fe40008001203 */
[----:B------:R-:W-:-:S03]  /*3e20*/  SHF.R.U32.HI R23, RZ, UR8, R3 ;  /* 0x00000008ff177c19 */ /* 0x000fc60008011603 */
[----:B------:R-:W-:Y:S02]  /*3e30*/  IMAD.MOV.U32 R2, RZ, RZ, R19 ;  /* 0x000000ffff027224 */ /* 0x000fe400078e0013 */
[----:B------:R-:W-:Y:S01]  /*3e40*/  IMAD.MOV.U32 R3, RZ, RZ, R23 ;  /* 0x000000ffff037224 */ /* 0x000fe200078e0017 */
[----:B0-----:R-:W-:Y:S06]  /*3e50*/  @!P1 BRA `(.L_x_62) ;  /* 0x0000000000289947 */ /* 0x001fec0003800000 */
        /* <DEDUP_REMOVED lines=10> */
.L_x_62:
[----:B------:R-:W-:Y:S01]  /*3f00*/  ULDC UR8, c[0x0][0x648] ;  /* 0x0001920000087ab9 */ /* 0x000fe20000000800 */
[----:B-1----:R-:W-:Y:S01]  /*3f10*/  IMAD.MOV R22, RZ, RZ, -R22 ;  /* 0x000000ffff167224 */ /* 0x002fe200078e0a16 */
[----:B------:R-:W-:Y:S01]  /*3f20*/  SHF.R.U64 R3, R2, UR8, R3 ;  /* 0x0000000802037c19 */ /* 0x000fe20008001203 */
[----:B------:R-:W-:Y:S01]  /*3f30*/  ULDC UR8, c[0x0][0x638] ;  /* 0x00018e0000087ab9 */ /* 0x000fe20000000800 */
[----:B------:R-:W-:Y:S01]  /*3f40*/  LOP3.LUT R2, R20, UR14, RZ, 0xc0, !PT ;  /* 0x0000000e14027c12 */ /* 0x000fe2000f8ec0ff */
[----:B--2---:R-:W-:Y:S01]  /*3f50*/  @P2 IMAD R17, R21, R22, R14 ;  /* 0x0000001615112224 */ /* 0x004fe200078e020e */
[----:B------:R-:W-:Y:S01]  /*3f60*/  LOP3.LUT R18, R18, UR4, RZ, 0xc0, !PT ;  /* 0x0000000412127c12 */ /* 0x000fe2000f8ec0ff */
[----:B------:R-:W-:Y:S01]  /*3f70*/  IMAD.MOV R4, RZ, RZ, -R3 ;  /* 0x000000ffff047224 */ /* 0x000fe200078e0a03 */
[----:B------:R-:W-:Y:S01]  /*3f80*/  ULDC UR9, c[0x0][0x610] ;  /* 0x0001840000097ab9 */ /* 0x000fe20000000800 */
[----:B------:R-:W-:Y:S02]  /*3f90*/  IMAD R2, R3, UR5, R2 ;  /* 0x0000000503027c24 */ /* 0x000fe4000f8e0202 */
[----:B------:R-:W-:Y:S01]  /*3fa0*/  IMAD R19, R4, UR8, R19 ;  /* 0x0000000804137c24 */ /* 0x000fe2000f8e0213 */
[----:B------:R-:W-:Y:S01]  /*3fb0*/  ULDC UR8, c[0x0][0x600] ;  /* 0x0001800000087ab9 */ /* 0x000fe20000000800 */
[----:B------:R-:W-:-:S02]  /*3fc0*/  IMAD R17, R2, UR9, R17 ;  /* 0x0000000902117c24 */ /* 0x000fc4000f8e0211 */
[----:B------:R-:W-:Y:S02]  /*3fd0*/  IMAD R4, R19, UR8, R18 ;  /* 0x0000000813047c24 */ /* 0x000fe4000f8e0212 */
[----:B------:R-:W-:-:S03]  /*3fe0*/  IMAD.MOV.U32 R2, RZ, RZ, 0x1 ;  /* 0x00000001ff027424 */ /* 0x000fc600078e00ff */
[----:B------:R-:W-:Y:S02]  /*3ff0*/  SEL R14, R4, R17, !P2 ;  /* 0x00000011040e7207 */ /* 0x000fe40005000000 */
[----:B------:R-:W-:Y:S01]  /*4000*/  SEL R5, R17, R4, !P2 ;  /* 0x0000000411057207 */ /* 0x000fe20005000000 */
[----:B------:R-:W-:-:S07]  /*4010*/  IMAD.MOV.U32 R4, RZ, RZ, R16 ;  /* 0x000000ffff047224 */ /* 0x000fce00078e0010 */
.L_x_60:
[----:B------:R-:W-:Y:S05]  /*4020*/  BSYNC B1 ;  /* 0x0000000000017941 */ /* 0x000fea0003800000 */
.L_x_59:
[----:B------:R-:W-:-:S13]  /*4030*/  LOP3.LUT P1, RZ, R2, 0xff, RZ, 0xc0, !PT ;  /* 0x000000ff02ff7812 */ /* 0x000fda000782c0ff */
[----:B------:R-:W-:Y:S05]  /*4040*/  @P1 BRA `(.L_x_63) ;  /* 0xfffffff4000c1947 */ /* 0x000fea000383ffff */
[----:B------:R-:W-:Y:S05]  /*4050*/  BSYNC B0 ;  /* 0x0000000000007941 */ /* 0x000fea0003800000 */
.L_x_51:
[----:B------:R-:W-:-:S03]  /*4060*/  UMOV UR8, 0xffffffff ;  /* 0xffffffff00087882 */ /* 0x000fc60000000000 */
[----:B------:R-:W-:Y:S05]  /*4070*/  BRA.DIV UR8, `(.L_x_64) ;  /* 0x0000000a086c7947 */ /* 0x000fea000b800000 */
[----:B------:R-:W-:-:S13]  /*4080*/  ELECT P0, URZ, PT ;  /* 0x00000000003f782f */ /* 0x000fda0003800000 */
.L_x_88:
[----:B------:R-:W-:Y:S04]  /*4090*/  BSSY B0, `(.L_x_65) ;  /* 0x0000073000007945 */ /* 0x000fe80003800000 */
[----:B------:R-:W-:Y:S05]  /*40a0*/  @!P0 BRA `(.L_x_66) ;  /* 0x0000000400c48947 */ /* 0x000fea0003800000 */
[----:B------:R-:W-:-:S04]  /*40b0*/  LOP3.LUT R0, R0, 0x2, RZ, 0xfc, !PT ;  /* 0x0000000200007812 */ /* 0x000fc800078efcff */
[----:B------:R-:W-:-:S13]  /*40c0*/  ISETP.NE.AND P0, PT, R0, 0x3, PT ;  /* 0x000000030000780c */ /* 0x000fda0003f05270 */
[----:B------:R-:W-:Y:S05]  /*40d0*/  @!P0 BRA `(.L_x_67) ;  /* 0x0000000000048947 */ /* 0x000fea0003800000 */
[----:B------:R-:W-:Y:S01]  /*40e0*/  BPT.TRAP 0x1 ;  /* 0x000000040000795c */ /* 0x000fe20000300000 */
.L_x_67:
[----:B------:R-:W0:Y:S01]  /*40f0*/  S2R R3, SR_CgaCtaId ;  /* 0x0000000000037919 */ /* 0x000e220000008800 */
[----:B------:R-:W-:Y:S02]  /*4100*/  MOV R0, 0x400 ;  /* 0x0000040000007802 */ /* 0x000fe40000000f00 */
[----:B------:R-:W-:Y:S02]  /*4110*/  SHF.L.U32 R2, R10, 0x1f, RZ ;  /* 0x0000001f0a027819 */ /* 0x000fe400000006ff */
[----:B0-----:R-:W-:-:S05]  /*4120*/  LEA R0, R3, R0, 0x18 ;  /* 0x0000000003007211 */ /* 0x001fca00078ec0ff */
[----:B------:R-:W-:-:S04]  /*4130*/  VIADD R0, R0, 0x60 ;  /* 0x0000006000007836 */ /* 0x000fc80000000000 */
[C---:B------:R-:W-:Y:S02]  /*4140*/  IMAD R5, R11.reuse, 0x8, R0 ;  /* 0x000000080b057824 */ /* 0x040fe400078e0200 */
[----:B------:R-:W-:Y:S02]  /*4150*/  VIADD R11, R11, 0x1 ;  /* 0x000000010b0b7836 */ /* 0x000fe40000000000 */
[----:B------:R-:W0:Y:S03]  /*4160*/  SYNCS.PHASECHK.TRANS64.TRYWAIT P0, [R5+URZ], R2 ;  /* 0x00000002050075a7 */ /* 0x000e26000800017f */
[----:B------:R-:W-:-:S04]  /*4170*/  ISETP.NE.AND P1, PT, R11, 0xc, PT ;  /* 0x0000000c0b00780c */ /* 0x000fc80003f25270 */
[----:B------:R-:W-:Y:S02]  /*4180*/  SEL R3, RZ, 0x1, P1 ;  /* 0x00000001ff037807 */ /* 0x000fe40000800000 */
[----:B------:R-:W-:Y:S02]  /*4190*/  SEL R11, R11, RZ, P1 ;  /* 0x000000ff0b0b7207 */ /* 0x000fe40000800000 */
[----:B------:R-:W-:-:S03]  /*41a0*/  LOP3.LUT R10, R10, R3, RZ, 0x3c, !PT ;  /* 0x000000030a0a7212 */ /* 0x000fc600078e3cff */
[----:B------:R-:W-:Y:S01]  /*41b0*/  IMAD R7, R11, 0x8, R0 ;  /* 0x000000080b077824 */ /* 0x000fe200078e0200 */
[----:B------:R-:W-:Y:S01]  /*41c0*/  SHF.L.U32 R4, R10, 0x1f, RZ ;  /* 0x0000001f0a047819 */ /* 0x000fe200000006ff */
[----:B0-----:R-:W-:Y:S06]  /*41d0*/  @!P0 BRA `(.L_x_68) ;  /* 0x0000000800388947 */ /* 0x001fec0003800000 */
.L_x_89:
[----:B------:R-:W1:Y:S01]  /*41e0*/  SYNCS.PHASECHK.TRANS64.TRYWAIT P0, [R7+URZ], R4 ;  /* 0x00000004070075a7 */ /* 0x000e62000800017f */
[----:B0-----:R-:W-:-:S05]  /*41f0*/  VIADD R2, R11, 0x1 ;  /* 0x000000010b027836 */ /* 0x001fca0000000000 */
[----:B------:R-:W-:-:S04]  /*4200*/  ISETP.NE.AND P1, PT, R2, 0xc, PT ;  /* 0x0000000c0200780c */ /* 0x000fc80003f25270 */
[----:B------:R-:W-:Y:S02]  /*4210*/  SEL R3, RZ, 0x1, P1 ;  /* 0x00000001ff037807 */ /* 0x000fe40000800000 */
[----:B------:R-:W-:Y:S02]  /*4220*/  SEL R9, R2, RZ, P1 ;  /* 0x000000ff02097207 */ /* 0x000fe40000800000 */
[----:B------:R-:W-:-:S03]  /*4230*/  LOP3.LUT R10, R10, R3, RZ, 0x3c, !PT ;  /* 0x000000030a0a7212 */ /* 0x000fc600078e3cff */
[----:B------:R-:W-:Y:S01]  /*4240*/  IMAD R6, R9, 0x8, R0 ;  /* 0x0000000809067824 */ /* 0x000fe200078e0200 */
[----:B------:R-:W-:Y:S01]  /*4250*/  SHF.L.U32 R5, R10, 0x1f, RZ ;  /* 0x0000001f0a057819 */ /* 0x000fe200000006ff */
[----:B-1----:R-:W-:Y:S06]  /*4260*/  @!P0 BRA `(.L_x_69) ;  /* 0x0000000800288947 */ /* 0x002fec0003800000 */
.L_x_90:
[----:B------:R-:W1:Y:S01]  /*4270*/  SYNCS.PHASECHK.TRANS64.TRYWAIT P0, [R6+URZ], R5 ;  /* 0x00000005060075a7 */ /* 0x000e62000800017f */
[----:B------:R-:W-:-:S05]  /*4280*/  VIADD R2, R9, 0x1 ;  /* 0x0000000109027836 */ /* 0x000fca0000000000 */
[----:B------:R-:W-:-:S04]  /*4290*/  ISETP.NE.AND P1, PT, R2, 0xc, PT ;  /* 0x0000000c0200780c */ /* 0x000fc80003f25270 */
[----:B------:R-:W-:Y:S02]  /*42a0*/  SEL R3, RZ, 0x1, P1 ;  /* 0x00000001ff037807 */ /* 0x000fe40000800000 */
[----:B0-----:R-:W-:Y:S02]  /*42b0*/  SEL R7, R2, RZ, P1 ;  /* 0x000000ff02077207 */ /* 0x001fe40000800000 */
[----:B------:R-:W-:-:S03]  /*42c0*/  LOP3.LUT R10, R10, R3, RZ, 0x3c, !PT ;  /* 0x000000030a0a7212 */ /* 0x000fc600078e3cff */
[----:B------:R-:W-:Y:S01]  /*42d0*/  IMAD R9, R7, 0x8, R0 ;  /* 0x0000000807097824 */ /* 0x000fe200078e0200 */
[----:B------:R-:W-:Y:S01]  /*42e0*/  SHF.L.U32 R4, R10, 0x1f, RZ ;  /* 0x0000001f0a047819 */ /* 0x000fe200000006ff */
[----:B-1----:R-:W-:Y:S06]  /*42f0*/  @!P0 BRA `(.L_x_70) ;  /* 0x0000000800188947 */ /* 0x002fec0003800000 */
.L_x_91:
[----:B------:R-:W1:Y:S01]  /*4300*/  SYNCS.PHASECHK.TRANS64.TRYWAIT P0, [R9+URZ], R4 ;  /* 0x00000004090075a7 */ /* 0x000e62000800017f */
[----:B------:R-:W-:-:S05]  /*4310*/  VIADD R2, R7, 0x1 ;  /* 0x0000000107027836 */ /* 0x000fca0000000000 */
[----:B------:R-:W-:-:S04]  /*4320*/  ISETP.NE.AND P1, PT, R2, 0xc, PT ;  /* 0x0000000c0200780c */ /* 0x000fc80003f25270 */
[----:B------:R-:W-:Y:S02]  /*4330*/  SEL R3, RZ, 0x1, P1 ;  /* 0x00000001ff037807 */ /* 0x000fe40000800000 */
[----:B------:R-:W-:Y:S02]  /*4340*/  SEL R7, R2, RZ, P1 ;  /* 0x000000ff02077207 */ /* 0x000fe40000800000 */
[----:B------:R-:W-:-:S03]  /*4350*/  LOP3.LUT R10, R10, R3, RZ, 0x3c, !PT ;  /* 0x000000030a0a7212 */ /* 0x000fc600078e3cff */
[----:B0-----:R-:W-:Y:S01]  /*4360*/  IMAD R6, R7, 0x8, R0 ;  /* 0x0000000807067824 */ /* 0x001fe200078e0200 */
[----:B------:R-:W-:Y:S01]  /*4370*/  SHF.L.U32 R5, R10, 0x1f, RZ ;  /* 0x0000001f0a057819 */ /* 0x000fe200000006ff */
[----:B-1----:R-:W-:Y:S06]  /*4380*/  @!P0 BRA `(.L_x_71) ;  /* 0x0000000800088947 */ /* 0x002fec0003800000 */
.L_x_92:
        /* <DEDUP_REMOVED lines=9> */
.L_x_93:
        /* <DEDUP_REMOVED lines=9> */
.L_x_94:
        /* <DEDUP_REMOVED lines=9> */
.L_x_95:
        /* <DEDUP_REMOVED lines=9> */
.L_x_96:
        /* <DEDUP_REMOVED lines=9> */
.L_x_97:
        /* <DEDUP_REMOVED lines=9> */
.L_x_98:
[----:B------:R-:W1:Y:S01]  /*46f0*/  SYNCS.PHASECHK.TRANS64.TRYWAIT P0, [R6+URZ], R5 ;  /* 0x00000005060075a7 */ /* 0x000e62000800017f */
[----:B------:R-:W-:-:S05]  /*4700*/  VIADD R2, R7, 0x1 ;  /* 0x0000000107027836 */ /* 0x000fca0000000000 */
[----:B------:R-:W-:-:S04]  /*4710*/  ISETP.NE.AND P1, PT, R2, 0xc, PT ;  /* 0x0000000c0200780c */ /* 0x000fc80003f25270 */
[----:B0-----:R-:W-:Y:S02]  /*4720*/  SEL R4, RZ, 0x1, P1 ;  /* 0x00000001ff047807 */ /* 0x001fe40000800000 */
[----:B------:R-:W-:Y:S02]  /*4730*/  SEL R3, R2, RZ, P1 ;  /* 0x000000ff02037207 */ /* 0x000fe40000800000 */
[----:B------:R-:W-:Y:S01]  /*4740*/  LOP3.LUT R4, R11, R4, RZ, 0x3c, !PT ;  /* 0x000000040b047212 */ /* 0x000fe200078e3cff */
[----:B-1----:R-:W-:Y:S06]  /*4750*/  @!P0 BRA `(.L_x_78) ;  /* 0x0000000400a08947 */ /* 0x002fec0003800000 */
.L_x_99:
[----:B------:R-:W-:Y:S01]  /*4760*/  IMAD R3, R3, 0x8, R0 ;  /* 0x0000000803037824 */ /* 0x000fe200078e0200 */
[----:B------:R-:W-:-:S07]  /*4770*/  SHF.L.U32 R0, R4, 0x1f, RZ ;  /* 0x0000001f04007819 */ /* 0x000fce00000006ff */
.L_x_79:
[----:B-1----:R1:W2:Y:S02]  /*4780*/  SYNCS.PHASECHK.TRANS64.TRYWAIT P0, [R3+URZ], R0 ;  /* 0x00000000030075a7 */ /* 0x0022a4000800017f */
[----:B--2---:R-:W-:Y:S05]  /*4790*/  @!P0 NANOSLEEP.SYNCS 0x989680 ;  /* 0x009896800000895d */ /* 0x004fea0003900000 */
[----:B------:R-:W2:Y:S02]  /*47a0*/  @!P0 SYNCS.PHASECHK.TRANS64 P0, [R3+URZ], R0 ;  /* 0x00000000030085a7 */ /* 0x000ea4000800007f */
[----:B--2---:R-:W-:Y:S05]  /*47b0*/  @!P0 BRA `(.L_x_79) ;  /* 0xfffffffc00f08947 */ /* 0x004fea000383ffff */
.L_x_66:
[----:B------:R-:W-:Y:S05]  /*47c0*/  BSYNC B0 ;  /* 0x0000000000007941 */ /* 0x000fea0003800000 */
.L_x_65:
[----:B------:R-:W-:Y:S05]  /*47d0*/  EXIT ;  /* 0x000000000000794d */ /* 0x000fea0003800000 */
.L_x_16:
[----:B0-----:R-:W-:-:S04]  /*47e0*/  IMAD.U32 R13, RZ, RZ, UR17 ;  /* 0x00000011ff0d7e24 */ /* 0x001fc8000f8e00ff */
[----:B------:R0:W1:Y:S03]  /*47f0*/  SYNCS.PHASECHK.TRANS64.TRYWAIT P0, [R13+URZ+-0x8], R12 ;  /* 0xfffff80c0d0075a7 */ /* 0x000066000800017f */
[----:B-1----:R-:W-:Y:S05]  /*4800*/  @!P0 NANOSLEEP.SYNCS 0x989680 ;  /* 0x009896800000895d */ /* 0x002fea0003900000 */
[----:B------:R-:W1:Y:S02]  /*4810*/  @!P0 SYNCS.PHASECHK.TRANS64 P0, [R13+URZ+-0x8], R12 ;  /* 0xfffff80c0d0085a7 */ /* 0x000e64000800007f */
[----:B-1----:R-:W-:Y:S05]  /*4820*/  @!P0 BRA `(.L_x_16) ;  /* 0xfffffffc00ec8947 */ /* 0x002fea000383ffff */
[----:B------:R-:W-:Y:S05]  /*4830*/  BRA `(.L_x_80) ;  /* 0xffffffcc00687947 */ /* 0x000fea000383ffff */
.L_x_21:
[----:B-1----:R-:W-:-:S04]  /*4840*/  IMAD.U32 R13, RZ, RZ, UR8 ;  /* 0x00000008ff0d7e24 */ /* 0x002fc8000f8e00ff */
[----:B------:R1:W4:Y:S03]  /*4850*/  SYNCS.PHASECHK.TRANS64.TRYWAIT P0, [R13+URZ], R12 ;  /* 0x0000000c0d0075a7 */ /* 0x000326000800017f */
[----:B----4-:R-:W-:Y:S05]  /*4860*/  @!P0 NANOSLEEP.SYNCS 0x989680 ;  /* 0x009896800000895d */ /* 0x010fea0003900000 */
[----:B------:R-:W4:Y:S02]  /*4870*/  @!P0 SYNCS.PHASECHK.TRANS64 P0, [R13+URZ], R12 ;  /* 0x0000000c0d0085a7 */ /* 0x000f24000800007f */
[----:B----4-:R-:W-:Y:S05]  /*4880*/  @!P0 BRA `(.L_x_21) ;  /* 0xfffffffc00ec8947 */ /* 0x010fea000383ffff */
[----:B------:R-:W-:Y:S05]  /*4890*/  BRA `(.L_x_20) ;  /* 0xffffffcc00a47947 */ /* 0x000fea000383ffff */
.L_x_27:
[----:B-1----:R-:W-:-:S04]  /*48a0*/  IMAD.U32 R16, RZ, RZ, UR10 ;  /* 0x0000000aff107e24 */ /* 0x002fc8000f8e00ff */
[----:B------:R1:W4:Y:S03]  /*48b0*/  SYNCS.PHASECHK.TRANS64.TRYWAIT P0, [R16+URZ], R13 ;  /* 0x0000000d100075a7 */ /* 0x000326000800017f */
[----:B----4-:R-:W-:Y:S05]  /*48c0*/  @!P0 NANOSLEEP.SYNCS 0x989680 ;  /* 0x009896800000895d */ /* 0x010fea0003900000 */
[----:B------:R-:W4:Y:S02]  /*48d0*/  @!P0 SYNCS.PHASECHK.TRANS64 P0, [R16+URZ], R13 ;  /* 0x0000000d100085a7 */ /* 0x000f24000800007f */
[----:B----4-:R-:W-:Y:S05]  /*48e0*/  @!P0 BRA `(.L_x_27) ;  /* 0xfffffffc00ec8947 */ /* 0x010fea000383ffff */
[----:B------:R-:W-:Y:S05]  /*48f0*/  BRA `(.L_x_26) ;  /* 0xffffffd000d47947 */ /* 0x000fea000383ffff */
.L_x_35:
[----:B0-----:R-:W-:-:S04]  /*4900*/  IMAD.U32 R13, RZ, RZ, UR17 ;  /* 0x00000011ff0d7e24 */ /* 0x001fc8000f8e00ff */
[----:B------:R0:W1:Y:S03]  /*4910*/  SYNCS.PHASECHK.TRANS64.TRYWAIT P0, [R13+URZ+0x8], R12 ;  /* 0x0000080c0d0075a7 */ /* 0x000066000800017f */
[----:B-1----:R-:W-:Y:S05]  /*4920*/  @!P0 NANOSLEEP.SYNCS 0x989680 ;  /* 0x009896800000895d */ /* 0x002fea0003900000 */
[----:B------:R-:W1:Y:S02]  /*4930*/  @!P0 SYNCS.PHASECHK.TRANS64 P0, [R13+URZ+0x8], R12 ;  /* 0x0000080c0d0085a7 */ /* 0x000e64000800007f */
[----:B-1----:R-:W-:Y:S05]  /*4940*/  @!P0 BRA `(.L_x_35) ;  /* 0xfffffffc00ec8947 */ /* 0x002fea000383ffff */
[----:B------:R-:W-:Y:S05]  /*4950*/  BRA `(.L_x_81) ;  /* 0xffffffd800ac7947 */ /* 0x000fea000383ffff */
.L_x_52:
[----:B------:R-:W-:Y:S01]  /*4960*/  BSSY B1, `(.L_x_82) ;  /* 0x0000006000017945 */ /* 0x000fe20003800000 */
[----:B------:R-:W-:-:S07]  /*4970*/  IMAD.MOV.U32 R2, RZ, RZ, -0x1 ;  /* 0xffffffffff027424 */ /* 0x000fce00078e00ff */
[----:B------:R-:W-:Y:S05]  /*4980*/  WARPSYNC.COLLECTIVE R2, `(.L_x_83) ;  /* 0x00000000020c7348 */ /* 0x000fea0003c00000 */
[----:B------:R-:W-:Y:S02]  /*4990*/  ELECT P1, UR62, PT ;  /* 0x00000000003e782f */ /* 0x000fe40003820000 */
[----:B------:R-:W-:Y:S01]  /*49a0*/  MOV R2, UR62 ;  /* 0x0000003e00027c02 */ /* 0x000fe20008000f00 */
[----:B------:R-:W-:Y:S10]  /*49b0*/  ENDCOLLECTIVE ;  /* 0x000000000000791b */ /* 0x000ff40003800000 */
.L_x_83:
[----:B------:R-:W-:Y:S05]  /*49c0*/  BSYNC B1 ;  /* 0x0000000000017941 */ /* 0x000fea0003800000 */
.L_x_82:
[----:B------:R-:W-:Y:S05]  /*49d0*/  BRA `(.L_x_84) ;  /* 0xffffffe800b47947 */ /* 0x000fea000383ffff */
.L_x_55:
[----:B-1----:R1:W2:Y:S02]  /*49e0*/  SYNCS.PHASECHK.TRANS64.TRYWAIT P1, [R18+URZ+0x60], R5 ;  /* 0x00006005120075a7 */ /* 0x0022a4000802017f */
[----:B--2---:R-:W-:Y:S05]  /*49f0*/  @!P1 NANOSLEEP.SYNCS 0x989680 ;  /* 0x009896800000995d */ /* 0x004fea0003900000 */
[----:B------:R-:W2:Y:S02]  /*4a00*/  @!P1 SYNCS.PHASECHK.TRANS64 P1, [R18+URZ+0x60], R5 ;  /* 0x00006005120095a7 */ /* 0x000ea4000802007f */
[----:B--2---:R-:W-:Y:S05]  /*4a10*/  @!P1 BRA `(.L_x_55) ;  /* 0xfffffffc00f09947 */ /* 0x004fea000383ffff */
[----:B------:R-:W-:Y:S05]  /*4a20*/  BRA `(.L_x_85) ;  /* 0xffffffe800e87947 */ /* 0x000fea000383ffff */
.L_x_64:
[----:B------:R-:W-:Y:S01]  /*4a30*/  BSSY B0, `(.L_x_86) ;  /* 0x0000006000007945 */ /* 0x000fe20003800000 */
[----:B------:R-:W-:-:S07]  /*4a40*/  IMAD.MOV.U32 R2, RZ, RZ, -0x1 ;  /* 0xffffffffff027424 */ /* 0x000fce00078e00ff */
[----:B------:R-:W-:Y:S05]  /*4a50*/  WARPSYNC.COLLECTIVE R2, `(.L_x_87) ;  /* 0x00000000020c7348 */ /* 0x000fea0003c00000 */
[----:B------:R-:W-:Y:S02]  /*4a60*/  ELECT P1, UR62, PT ;  /* 0x00000000003e782f */ /* 0x000fe40003820000 */
[----:B------:R-:W-:Y:S01]  /*4a70*/  MOV R2, UR62 ;  /* 0x0000003e00027c02 */ /* 0x000fe20008000f00 */
[----:B------:R-:W-:Y:S10]  /*4a80*/  ENDCOLLECTIVE ;  /* 0x000000000000791b */ /* 0x000ff40003800000 */
.L_x_87:
[----:B------:R-:W-:Y:S05]  /*4a90*/  BSYNC B0 ;  /* 0x0000000000007941 */ /* 0x000fea0003800000 */
.L_x_86:
[----:B------:R-:W-:Y:S01]  /*4aa0*/  PLOP3.LUT P0, PT, P1, PT, PT, 0x80, 0x0 ;  /* 0x000000000000781c */ /* 0x000fe20000f0f070 */
[----:B------:R-:W-:-:S12]  /*4ab0*/  BRA `(.L_x_88) ;  /* 0xfffffff400747947 */ /* 0x000fd8000383ffff */
.L_x_68:
[----:B0-----:R0:W1:Y:S02]  /*4ac0*/  SYNCS.PHASECHK.TRANS64.TRYWAIT P0, [R5+URZ], R2 ;  /* 0x00000002050075a7 */ /* 0x001064000800017f */
[----:B-1----:R-:W-:Y:S05]  /*4ad0*/  @!P0 NANOSLEEP.SYNCS 0x989680 ;  /* 0x009896800000895d */ /* 0x002fea0003900000 */
[----:B------:R-:W1:Y:S02]  /*4ae0*/  @!P0 SYNCS.PHASECHK.TRANS64 P0, [R5+URZ], R2 ;  /* 0x00000002050085a7 */ /* 0x000e64000800007f */
[----:B-1----:R-:W-:Y:S05]  /*4af0*/  @!P0 BRA `(.L_x_68) ;  /* 0xfffffffc00f08947 */ /* 0x002fea000383ffff */
[----:B------:R-:W-:Y:S05]  /*4b00*/  BRA `(.L_x_89) ;  /* 0xfffffff400b47947 */ /* 0x000fea000383ffff */
.L_x_69:
[----:B0-----:R0:W1:Y:S02]  /*4b10*/  SYNCS.PHASECHK.TRANS64.TRYWAIT P0, [R7+URZ], R4 ;  /* 0x00000004070075a7 */ /* 0x001064000800017f */
[----:B-1----:R-:W-:Y:S05]  /*4b20*/  @!P0 NANOSLEEP.SYNCS 0x989680 ;  /* 0x009896800000895d */ /* 0x002fea0003900000 */
[----:B------:R-:W1:Y:S02]  /*4b30*/  @!P0 SYNCS.PHASECHK.TRANS64 P0, [R7+URZ], R4 ;  /* 0x00000004070085a7 */ /* 0x000e64000800007f */
[----:B-1----:R-:W-:Y:S05]  /*4b40*/  @!P0 BRA `(.L_x_69) ;  /* 0xfffffffc00f08947 */ /* 0x002fea000383ffff */
[----:B------:R-:W-:Y:S05]  /*4b50*/  BRA `(.L_x_90) ;  /* 0xfffffff400c47947 */ /* 0x000fea000383ffff */
.L_x_70:
[----:B0-----:R0:W1:Y:S02]  /*4b60*/  SYNCS.PHASECHK.TRANS64.TRYWAIT P0, [R6+URZ], R5 ;  /* 0x00000005060075a7 */ /* 0x001064000800017f */
[----:B-1----:R-:W-:Y:S05]  /*4b70*/  @!P0 NANOSLEEP.SYNCS 0x989680 ;  /* 0x009896800000895d */ /* 0x002fea0003900000 */
[----:B------:R-:W1:Y:S02]  /*4b80*/  @!P0 SYNCS.PHASECHK.TRANS64 P0, [R6+URZ], R5 ;  /* 0x00000005060085a7 */ /* 0x000e64000800007f */
[----:B-1----:R-:W-:Y:S05]  /*4b90*/  @!P0 BRA `(.L_x_70) ;  /* 0xfffffffc00f08947 */ /* 0x002fea000383ffff */
[----:B------:R-:W-:Y:S05]  /*4ba0*/  BRA `(.L_x_91) ;  /* 0xfffffff400d47947 */ /* 0x000fea000383ffff */
.L_x_71:
[----:B0-----:R0:W1:Y:S02]  /*4bb0*/  SYNCS.PHASECHK.TRANS64.TRYWAIT P0, [R9+URZ], R4 ;  /* 0x00000004090075a7 */ /* 0x001064000800017f */
[----:B-1----:R-:W-:Y:S05]  /*4bc0*/  @!P0 NANOSLEEP.SYNCS 0x989680 ;  /* 0x009896800000895d */ /* 0x002fea0003900000 */
[----:B------:R-:W1:Y:S02]  /*4bd0*/  @!P0 SYNCS.PHASECHK.TRANS64 P0, [R9+URZ], R4 ;  /* 0x00000004090085a7 */ /* 0x000e64000800007f */
[----:B-1----:R-:W-:Y:S05]  /*4be0*/  @!P0 BRA `(.L_x_71) ;  /* 0xfffffffc00f08947 */ /* 0x002fea000383ffff */
[----:B------:R-:W-:Y:S05]  /*4bf0*/  BRA `(.L_x_92) ;  /* 0xfffffff400e47947 */ /* 0x000fea000383ffff */
.L_x_72:
[----:B0-----:R0:W1:Y:S02]  /*4c00*/  SYNCS.PHASECHK.TRANS64.TRYWAIT P0, [R6+URZ], R5 ;  /* 0x00000005060075a7 */ /* 0x001064000800017f */
[----:B-1----:R-:W-:Y:S05]  /*4c10*/  @!P0 NANOSLEEP.SYNCS 0x989680 ;  /* 0x009896800000895d */ /* 0x002fea0003900000 */
[----:B------:R-:W1:Y:S02]  /*4c20*/  @!P0 SYNCS.PHASECHK.TRANS64 P0, [R6+URZ], R5 ;  /* 0x00000005060085a7 */ /* 0x000e64000800007f */
[----:B-1----:R-:W-:Y:S05]  /*4c30*/  @!P0 BRA `(.L_x_72) ;  /* 0xfffffffc00f08947 */ /* 0x002fea000383ffff */
[----:B------:R-:W-:Y:S05]  /*4c40*/  BRA `(.L_x_93) ;  /* 0xfffffff400f47947 */ /* 0x000fea000383ffff */
.L_x_73:
[----:B0-----:R0:W1:Y:S02]  /*4c50*/  SYNCS.PHASECHK.TRANS64.TRYWAIT P0, [R9+URZ], R4 ;  /* 0x00000004090075a7 */ /* 0x001064000800017f */
[----:B-1----:R-:W-:Y:S05]  /*4c60*/  @!P0 NANOSLEEP.SYNCS 0x989680 ;  /* 0x009896800000895d */ /* 0x002fea0003900000 */
[----:B------:R-:W1:Y:S02]  /*4c70*/  @!P0 SYNCS.PHASECHK.TRANS64 P0, [R9+URZ], R4 ;  /* 0x00000004090085a7 */ /* 0x000e64000800007f */
[----:B-1----:R-:W-:Y:S05]  /*4c80*/  @!P0 BRA `(.L_x_73) ;  /* 0xfffffffc00f08947 */ /* 0x002fea000383ffff */
[----:B------:R-:W-:Y:S05]  /*4c90*/  BRA `(.L_x_94) ;  /* 0xfffffff800047947 */ /* 0x000fea000383ffff */
.L_x_74:
[----:B0-----:R0:W1:Y:S02]  /*4ca0*/  SYNCS.PHASECHK.TRANS64.TRYWAIT P0, [R6+URZ], R5 ;  /* 0x00000005060075a7 */ /* 0x001064000800017f */
[----:B-1----:R-:W-:Y:S05]  /*4cb0*/  @!P0 NANOSLEEP.SYNCS 0x989680 ;  /* 0x009896800000895d */ /* 0x002fea0003900000 */
[----:B------:R-:W1:Y:S02]  /*4cc0*/  @!P0 SYNCS.PHASECHK.TRANS64 P0, [R6+URZ], R5 ;  /* 0x00000005060085a7 */ /* 0x000e64000800007f */
[----:B-1----:R-:W-:Y:S05]  /*4cd0*/  @!P0 BRA `(.L_x_74) ;  /* 0xfffffffc00f08947 */ /* 0x002fea000383ffff */
[----:B------:R-:W-:Y:S05]  /*4ce0*/  BRA `(.L_x_95) ;  /* 0xfffffff800147947 */ /* 0x000fea000383ffff */
.L_x_75:
[----:B0-----:R0:W1:Y:S02]  /*4cf0*/  SYNCS.PHASECHK.TRANS64.TRYWAIT P0, [R9+URZ], R4 ;  /* 0x00000004090075a7 */ /* 0x001064000800017f */
[----:B-1----:R-:W-:Y:S05]  /*4d00*/  @!P0 NANOSLEEP.SYNCS 0x989680 ;  /* 0x009896800000895d */ /* 0x002fea0003900000 */
[----:B------:R-:W1:Y:S02]  /*4d10*/  @!P0 SYNCS.PHASECHK.TRANS64 P0, [R9+URZ], R4 ;  /* 0x00000004090085a7 */ /* 0x000e64000800007f */
[----:B-1----:R-:W-:Y:S05]  /*4d20*/  @!P0 BRA `(.L_x_75) ;  /* 0xfffffffc00f08947 */ /* 0x002fea000383ffff */
[----:B------:R-:W-:Y:S05]  /*4d30*/  BRA `(.L_x_96) ;  /* 0xfffffff800247947 */ /* 0x000fea000383ffff */
.L_x_76:
[----:B0-----:R0:W1:Y:S02]  /*4d40*/  SYNCS.PHASECHK.TRANS64.TRYWAIT P0, [R6+URZ], R5 ;  /* 0x00000005060075a7 */ /* 0x001064000800017f */
[----:B-1----:R-:W-:Y:S05]  /*4d50*/  @!P0 NANOSLEEP.SYNCS 0x989680 ;  /* 0x009896800000895d */ /* 0x002fea0003900000 */
[----:B------:R-:W1:Y:S02]  /*4d60*/  @!P0 SYNCS.PHASECHK.TRANS64 P0, [R6+URZ], R5 ;  /* 0x00000005060085a7 */ /* 0x000e64000800007f */
[----:B-1----:R-:W-:Y:S05]  /*4d70*/  @!P0 BRA `(.L_x_76) ;  /* 0xfffffffc00f08947 */ /* 0x002fea000383ffff */
[----:B------:R-:W-:Y:S05]  /*4d80*/  BRA `(.L_x_97) ;  /* 0xfffffff800347947 */ /* 0x000fea000383ffff */
.L_x_77:
[----:B0-----:R0:W1:Y:S02]  /*4d90*/  SYNCS.PHASECHK.TRANS64.TRYWAIT P0, [R9+URZ], R4 ;  /* 0x00000004090075a7 */ /* 0x001064000800017f */
[----:B-1----:R-:W-:Y:S05]  /*4da0*/  @!P0 NANOSLEEP.SYNCS 0x989680 ;  /* 0x009896800000895d */ /* 0x002fea0003900000 */
[----:B------:R-:W1:Y:S02]  /*4db0*/  @!P0 SYNCS.PHASECHK.TRANS64 P0, [R9+URZ], R4 ;  /* 0x00000004090085a7 */ /* 0x000e64000800007f */
[----:B-1----:R-:W-:Y:S05]  /*4dc0*/  @!P0 BRA `(.L_x_77) ;  /* 0xfffffffc00f08947 */ /* 0x002fea000383ffff */
[----:B------:R-:W-:Y:S05]  /*4dd0*/  BRA `(.L_x_98) ;  /* 0xfffffff800447947 */ /* 0x000fea000383ffff */
.L_x_78:
[----:B0-----:R0:W1:Y:S02]  /*4de0*/  SYNCS.PHASECHK.TRANS64.TRYWAIT P0, [R6+URZ], R5 ;  /* 0x00000005060075a7 */ /* 0x001064000800017f */
[----:B-1----:R-:W-:Y:S05]  /*4df0*/  @!P0 NANOSLEEP.SYNCS 0x989680 ;  /* 0x009896800000895d */ /* 0x002fea0003900000 */
[----:B------:R-:W1:Y:S02]  /*4e00*/  @!P0 SYNCS.PHASECHK.TRANS64 P0, [R6+URZ], R5 ;  /* 0x00000005060085a7 */ /* 0x000e64000800007f */
[----:B-1----:R-:W-:Y:S05]  /*4e10*/  @!P0 BRA `(.L_x_78) ;  /* 0xfffffffc00f08947 */ /* 0x002fea000383ffff */
[----:B------:R-:W-:Y:S05]  /*4e20*/  BRA `(.L_x_99) ;  /* 0xfffffff8004c7947 */ /* 0x000fea000383ffff */
.L_x_100:
[----:B------:R-:W-:-:S00]  /*4e30*/  BRA `(.L_x_100) ;  /* 0xfffffffc00fc7947 */ /* 0x000fc0000383ffff */
[----:B------:R-:W-:-:S00]  /*4e40*/  NOP ;  /* 0x0000000000007918 */ /* 0x000fc00000000000 */
        /* <DEDUP_REMOVED lines=11> */
.L_x_101:


//--------------------- .nv.shared._ZN7cutlass13device_kernelINS_4gemm6kernel13GemmUniversalIN4cute5tupleIJiiiiEEENS1_10collective13CollectiveMmaINS1_37MainloopSm90TmaGmmaWarpSpecializedFP8ILi12ENS5_IJNS4_1CILi1EEESB_SB_EEENS1_32KernelTmaWarpSpecializedPingpongEEENS5_IJNSA_ILi64EEENSA_ILi8EEENSA_ILi256EEEEEENS_12float_e4m3_tENS5_IJlSB_lEEESJ_SK_NS4_8TiledMMAINS4_8MMA_AtomIJNS4_4SM904GMMA29MMA_64x8x32_F32E4M3E4M3_SS_TNILNSO_7ScaleInE1ELSQ_1EEEEEENS4_6LayoutISC_NS5_IJNSA_ILi0EEESU_SU_EEEEENS5_IJNS4_10UnderscoreESX_SX_EEEEENS4_13SM90_TMA_LOADENS4_14ComposedLayoutINS4_7SwizzleILi3ELi4ELi3EEENS4_18smem_ptr_flag_bitsILi8EEENST_INS5_IJSG_NSA_ILi128EEEEEENS5_IJS16_SB_EEEEEEEvNS4_8identityES10_S1A_vS1B_EENS_8epilogue10collective6detail29Sm90TmaWarpSpecializedAdapterINS1E_15DefaultEpilogueISJ_SK_SK_NS1D_6thread17LinearCombinationISJ_Li1EffLNS1I_9ScaleType4KindE0ELNS_15FloatRoundStyleE2ESJ_EENS1_15EpilogueDefaultEEEEEvvEEEEvNT_6ParamsE --------------------------
	.section	.nv.shared._ZN7cutlass13device_kernelINS_4gemm6kernel13GemmUniversalIN4cute5tupleIJiiiiEEENS1_10collective13CollectiveMmaINS1_37MainloopSm90TmaGmmaWarpSpecializedFP8ILi12ENS5_IJNS4_1CILi1EEESB_SB_EEENS1_32KernelTmaWarpSpecializedPingpongEEENS5_IJNSA_ILi64EEENSA_ILi8EEENSA_ILi256EEEEEENS_12float_e4m3_tENS5_IJlSB_lEEESJ_SK_NS4_8TiledMMAINS4_8MMA_AtomIJNS4_4SM904GMMA29MMA_64x8x32_F32E4M3E4M3_SS_TNILNSO_7ScaleInE1ELSQ_1EEEEEENS4_6LayoutISC_NS5_IJNSA_ILi0EEESU_SU_EEEEENS5_IJNS4_10UnderscoreESX_SX_EEEEENS4_13SM90_TMA_LOADENS4_14ComposedLayoutINS4_7SwizzleILi3ELi4ELi3EEENS4_18smem_ptr_flag_bitsILi8EEENST_INS5_IJSG_NSA_ILi128EEEEEENS5_IJS16_SB_EEEEEEEvNS4_8identityES10_S1A_vS1B_EENS_8epilogue10collective6detail29Sm90TmaWarpSpecializedAdapterINS1E_15DefaultEpilogueISJ_SK_SK_NS1D_6thread17LinearCombinationISJ_Li1EffLNS1I_9ScaleType4KindE0ELNS_15FloatRoundStyleE2ESJ_EENS1_15EpilogueDefaultEEEEEvvEEEEvNT_6ParamsE,"aw",@nobits
	.sectionflags	@""
	.align	16
	.zero		1024


//--------------------- .nv.shared.reserved.0     --------------------------
	.section	.nv.shared.reserved.0,"aw",@nobits
	.weak		__nv_reservedSMEM_offset_0_alias
	.size		__nv_reservedSMEM_offset_0_alias, 0, 0
	.other		__nv_reservedSMEM_offset_0_alias,@"STO_CUDA_RESERVED_SHARED STV_DEFAULT"
__nv_reservedSMEM_offset_0_alias:
	.zero		0


//--------------------- .nv.global                --------------------------
	.section	.nv.global,"aw",@nobits
.nv.global:
	.type		_ZN39_INTERNAL_5ad501ee_4_k_cu_c577e697_69544cute1_E,@object
	.size		_ZN39_INTERNAL_5ad501ee_4_k_cu_c577e697_69544cute1_E,(_ZN39_INTERNAL_5ad501ee_4_k_cu_c577e697_69544cuda3std3__45__cpo6cbeginE - _ZN39_INTERNAL_5ad501ee_4_k_cu_c577e697_69544cute1_E)
_ZN39_INTERNAL_5ad501ee_4_k_cu_c577e697_69544cute1_E:
	.zero		1
	.type		_ZN39_INTERNAL_5ad501ee_4_k_cu_c577e697_69544cuda3std3__45__cpo6cbeginE,@object
	.size		_ZN39_INTERNAL_5ad501ee_4_k_cu_c577e697_69544cuda3std3__45__cpo6cbeginE,(_ZN39_INTERNAL_5ad501ee_4_k_cu_c577e697_69544cuda3std3__48in_placeE - _ZN39_INTERNAL_5ad501ee_4_k_cu_c577e697_69544cuda3std3__45__cpo6cbeginE)
_ZN39_INTERNAL_5ad501ee_4_k_cu_c577e697_69544cuda3std3__45__cpo6cbeginE:
	.zero		1
	.type		_ZN39_INTERNAL_5ad501ee_4_k_cu_c577e697_69544cuda3std3__48in_placeE,@object
	.size		_ZN39_INTERNAL_5ad501ee_4_k_cu_c577e697_69544cuda3std3__48in_placeE,(_ZN39_INTERNAL_5ad501ee_4_k_cu_c577e697_69544cuda3std6ranges3__45__cpo9iter_moveE - _ZN39_INTERNAL_5ad501ee_4_k_cu_c577e697_69544cuda3std3__48in_placeE)
_ZN39_INTERNAL_5ad501ee_4_k_cu_c577e697_69544cuda3std3__48in_placeE:
	.zero		1
	.type		_ZN39_INTERNAL_5ad501ee_4_k_cu_c577e697_69544cuda3std6ranges3__45__cpo9iter_moveE,@object
	.size		_ZN39_INTERNAL_5ad501ee_4_k_cu_c577e697_69544cuda3std6ranges3__45__cpo9iter_moveE,(_ZN39_INTERNAL_5ad501ee_4_k_cu_c577e697_69544cuda3std3__45__cpo5beginE - _ZN39_INTERNAL_5ad501ee_4_k_cu_c577e697_69544cuda3std6ranges3__45__cpo9iter_moveE)
_ZN39_INTERNAL_5ad501ee_4_k_cu_c577e697_69544cuda3std6ranges3__45__cpo9iter_moveE:
	.zero		1
	.type		_ZN39_INTERNAL_5ad501ee_4_k_cu_c577e697_69544cuda3std3__45__cpo5beginE,@object
	.size		_ZN39_INTERNAL_5ad501ee_4_k_cu_c577e697_69544cuda3std3__45__cpo5beginE,(_ZN39_INTERNAL_5ad501ee_4_k_cu_c577e697_69544cuda3std3__441_GLOBAL__N__5ad501ee_4_k_cu_c577e697_69546ignoreE - _ZN39_INTERNAL_5ad501ee_4_k_cu_c577e697_69544cuda3std3__45__cpo5beginE)
_ZN39_INTERNAL_5ad501ee_4_k_cu_c577e697_69544cuda3std3__45__cpo5beginE:
	.zero		1
	.type		_ZN39_INTERNAL_5ad501ee_4_k_cu_c577e697_69544cuda3std3__441_GLOBAL__N__5ad501ee_4_k_cu_c577e697_69546ignoreE,@object
	.size		_ZN39_INTERNAL_5ad501ee_4_k_cu_c577e697_69544cuda3std3__441_GLOBAL__N__5ad501ee_4_k_cu_c577e697_69546ignoreE,(_ZN39_INTERNAL_5ad501ee_4_k_cu_c577e697_69544cute7productE - _ZN39_INTERNAL_5ad501ee_4_k_cu_c577e697_69544cuda3std3__441_GLOBAL__N__5ad501ee_4_k_cu_c577e697_69546ignoreE)
_ZN39_INTERNAL_5ad501ee_4_k_cu_c577e697_69544cuda3std3__441_GLOBAL__N__5ad501ee_4_k_cu_c577e697_69546ignoreE:
	.zero		1
	.type		_ZN39_INTERNAL_5ad501ee_4_k_cu_c577e697_69544cute7productE,@object
	.size		_ZN39_INTERNAL_5ad501ee_4_k_cu_c577e697_69544cute7productE,(_ZN39_INTERNAL_5ad501ee_4_k_cu_c577e697_69544cuda3std3__45__cpo3endE - _ZN39_INTERNAL_5ad501ee_4_k_cu_c577e697_69544cute7productE)
_ZN39_INTERNAL_5ad501ee_4_k_cu_c577e697_69544cute7productE:
	.zero		1
	.type		_ZN39_INTERNAL_5ad501ee_4_k_cu_c577e697_69544cuda3std3__45__cpo3endE,@object
	.size		_ZN39_INTERNAL_5ad501ee_4_k_cu_c577e697_69544cuda3std3__45__cpo3endE,(_ZN39_INTERNAL_5ad501ee_4_k_cu_c577e697_69544cuda3std3__419piecewise_constructE - _ZN39_INTERNAL_5ad501ee_4_k_cu_c577e697_69544cuda3std3__45__cpo3endE)
_ZN39_INTERNAL_5ad501ee_4_k_cu_c577e697_69544cuda3std3__45__cpo3endE:
	.zero		1
	.type		_ZN39_INTERNAL_5ad501ee_4_k_cu_c577e697_69544cuda3std3__419piecewise_constructE,@object
	.size		_ZN39_INTERNAL_5ad501ee_4_k_cu_c577e697_69544cuda3std3__419piecewise_constructE,(_ZN39_INTERNAL_5ad501ee_4_k_cu_c577e697_69544cuda3std3__45__cpo4cendE - _ZN39_INTERNAL_5ad501ee_4_k_cu_c577e697_69544cuda3std3__419piecewise_constructE)
_ZN39_INTERNAL_5ad501ee_4_k_cu_c577e697_69544cuda3std3__419piecewise_constructE:
	.zero		1
	.type		_ZN39_INTERNAL_5ad501ee_4_k_cu_c577e697_69544cuda3std3__45__cpo4cendE,@object
	.size		_ZN39_INTERNAL_5ad501ee_4_k_cu_c577e697_69544cuda3std3__45__cpo4cendE,(_ZN39_INTERNAL_5ad501ee_4_k_cu_c577e697_69544cuda3std6ranges3__45__cpo4swapE - _ZN39_INTERNAL_5ad501ee_4_k_cu_c577e697_69544cuda3std3__45__cpo4cendE)
_ZN39_INTERNAL_5ad501ee_4_k_cu_c577e697_69544cuda3std3__45__cpo4cendE:
	.zero		1
	.type		_ZN39_INTERNAL_5ad501ee_4_k_cu_c577e697_69544cuda3std6ranges3__45__cpo4swapE,@object
	.size		_ZN39_INTERNAL_5ad501ee_4_k_cu_c577e697_69544cuda3std6ranges3__45__cpo4swapE,(.L_7 - _ZN39_INTERNAL_5ad501ee_4_k_cu_c577e697_69544cuda3std6ranges3__45__cpo4swapE)
_ZN39_INTERNAL_5ad501ee_4_k_cu_c577e697_69544cuda3std6ranges3__45__cpo4swapE:
	.zero		1
.L_7:


//--------------------- .nv.constant0._ZN7cutlass13device_kernelINS_4gemm6kernel13GemmUniversalIN4cute5tupleIJiiiiEEENS1_10collective13CollectiveMmaINS1_37MainloopSm90TmaGmmaWarpSpecializedFP8ILi12ENS5_IJNS4_1CILi1EEESB_SB_EEENS1_32KernelTmaWarpSpecializedPingpongEEENS5_IJNSA_ILi64EEENSA_ILi8EEENSA_ILi256EEEEEENS_12float_e4m3_tENS5_IJlSB_lEEESJ_SK_NS4_8TiledMMAINS4_8MMA_AtomIJNS4_4SM904GMMA29MMA_64x8x32_F32E4M3E4M3_SS_TNILNSO_7ScaleInE1ELSQ_1EEEEEENS4_6LayoutISC_NS5_IJNSA_ILi0EEESU_SU_EEEEENS5_IJNS4_10UnderscoreESX_SX_EEEEENS4_13SM90_TMA_LOADENS4_14ComposedLayoutINS4_7SwizzleILi3ELi4ELi3EEENS4_18smem_ptr_flag_bitsILi8EEENST_INS5_IJSG_NSA_ILi128EEEEEENS5_IJS16_SB_EEEEEEEvNS4_8identityES10_S1A_vS1B_EENS_8epilogue10collective6detail29Sm90TmaWarpSpecializedAdapterINS1E_15DefaultEpilogueISJ_SK_SK_NS1D_6thread17LinearCombinationISJ_Li1EffLNS1I_9ScaleType4KindE0ELNS_15FloatRoundStyleE2ESJ_EENS1_15EpilogueDefaultEEEEEvvEEEEvNT_6ParamsE --------------------------
	.section	.nv.constant0._ZN7cutlass13device_kernelINS_4gemm6kernel13GemmUniversalIN4cute5tupleIJiiiiEEENS1_10collective13CollectiveMmaINS1_37MainloopSm90TmaGmmaWarpSpecializedFP8ILi12ENS5_IJNS4_1CILi1EEESB_SB_EEENS1_32KernelTmaWarpSpecializedPingpongEEENS5_IJNSA_ILi64EEENSA_ILi8EEENSA_ILi256EEEEEENS_12float_e4m3_tENS5_IJlSB_lEEESJ_SK_NS4_8TiledMMAINS4_8MMA_AtomIJNS4_4SM904GMMA29MMA_64x8x32_F32E4M3E4M3_SS_TNILNSO_7ScaleInE1ELSQ_1EEEEEENS4_6LayoutISC_NS5_IJNSA_ILi0EEESU_SU_EEEEENS5_IJNS4_10UnderscoreESX_SX_EEEEENS4_13SM90_TMA_LOADENS4_14ComposedLayoutINS4_7SwizzleILi3ELi4ELi3EEENS4_18smem_ptr_flag_bitsILi8EEENST_INS5_IJSG_NSA_ILi128EEEEEENS5_IJS16_SB_EEEEEEEvNS4_8identityES10_S1A_vS1B_EENS_8epilogue10collective6detail29Sm90TmaWarpSpecializedAdapterINS1E_15DefaultEpilogueISJ_SK_SK_NS1D_6thread17LinearCombinationISJ_Li1EffLNS1I_9ScaleType4KindE0ELNS_15FloatRoundStyleE2ESJ_EENS1_15EpilogueDefaultEEEEEvvEEEEvNT_6ParamsE,"a",@progbits
	.sectionflags	@""
	.align	4
.nv.constant0._ZN7cutlass13device_kernelINS_4gemm6kernel13GemmUniversalIN4cute5tupleIJiiiiEEENS1_10collective13CollectiveMmaINS1_37MainloopSm90TmaGmmaWarpSpecializedFP8ILi12ENS5_IJNS4_1CILi1EEESB_SB_EEENS1_32KernelTmaWarpSpecializedPingpongEEENS5_IJNSA_ILi64EEENSA_ILi8EEENSA_ILi256EEEEEENS_12float_e4m3_tENS5_IJlSB_lEEESJ_SK_NS4_8TiledMMAINS4_8MMA_AtomIJNS4_4SM904GMMA29MMA_64x8x32_F32E4M3E4M3_SS_TNILNSO_7ScaleInE1ELSQ_1EEEEEENS4_6LayoutISC_NS5_IJNSA_ILi0EEESU_SU_EEEEENS5_IJNS4_10UnderscoreESX_SX_EEEEENS4_13SM90_TMA_LOADENS4_14ComposedLayoutINS4_7SwizzleILi3ELi4ELi3EEENS4_18smem_ptr_flag_bitsILi8EEENST_INS5_IJSG_NSA_ILi128EEEEEENS5_IJS16_SB_EEEEEEEvNS4_8identityES10_S1A_vS1B_EENS_8epilogue10collective6detail29Sm90TmaWarpSpecializedAdapterINS1E_15DefaultEpilogueISJ_SK_SK_NS1D_6thread17LinearCombinationISJ_Li1EffLNS1I_9ScaleType4KindE0ELNS_15FloatRoundStyleE2ESJ_EENS1_15EpilogueDefaultEEEEEvvEEEEvNT_6ParamsE:
	.zero		1664


//--------------------- SYMBOLS --------------------------

	.type		.nv.reservedSmem.offset0,@object
	.size		.nv.reservedSmem.offset0,0x4
